def attn_fwd(
    Q,
    K,
    V,
    Out,
    Lse,
    sm_scale,
    stride_qz,
    stride_qh,
    stride_qm,
    stride_qk,
    stride_kz,
    stride_kh,
    stride_kn,
    stride_kk,
    stride_vz,
    stride_vh,
    stride_vn,
    stride_vk,
    stride_oz,
    stride_oh,
    stride_om,
    stride_ok,
    seqlen_q,
    seqlen_k,
    BLOCK_M: tl.constexpr,
    BLOCK_N: tl.constexpr,
    HEAD_DIM: tl.constexpr,
    CAUSAL: tl.constexpr,
):
    start_m = tl.program_id(0)
    off_hz = tl.program_id(1)
    q_off = off_hz * stride_qh
    k_off = off_hz * stride_kh
    v_off = off_hz * stride_vh
    offs_m = start_m * BLOCK_M + tl.arange(0, BLOCK_M)
    offs_d = tl.arange(0, HEAD_DIM)
    offs_n = tl.arange(0, BLOCK_N)
    q_ptrs = Q + q_off + offs_m[:, None] * stride_qm + offs_d[None, :] * stride_qk
    k_ptrs = K + k_off + offs_d[:, None] * stride_kk + offs_n[None, :] * stride_kn
    v_ptrs = V + v_off + offs_n[:, None] * stride_vn + offs_d[None, :] * stride_vk
    m_i = tl.full([BLOCK_M], float("-inf"), dtype=tl.float32)
    l_i = tl.zeros([BLOCK_M], dtype=tl.float32) + 1.0
    acc = tl.zeros([BLOCK_M, HEAD_DIM], dtype=tl.float32)
    q = tl.load(q_ptrs)
    acc, l_i, m_i = _attn_fwd_inner(
        acc,
        l_i,
        m_i,
        q,
        k_ptrs,
        v_ptrs,
        sm_scale,
        stride_kn,
        stride_vn,
        start_m,
        seqlen_k,
        BLOCK_M,
        BLOCK_N,
        HEAD_DIM,
        CAUSAL,
    )
    acc = acc / l_i[:, None]
    lse = m_i + tl.math.log2(l_i) / 1.4426950408889634
    o_ptrs = (
        Out
        + off_hz * stride_oh
        + offs_m[:, None] * stride_om
        + offs_d[None, :] * stride_ok
    )
    tl.store(o_ptrs, acc.to(Out.dtype.element_ty))
    tl.store(Lse + off_hz * seqlen_q + offs_m, lse)

# config = {"BLOCK_M": 64, "BLOCK_N": 16, "HEAD_DIM": 256, "arch": "sm_90", "causal": false, "dtype": "fp16", "num_stages": 2, "num_warps": 4}
# arch = sm_90


// ===== COMPILED SASS (sm_90a) =====

	.target	sm_90a

	.elftype	@"ET_EXEC"


//--------------------- .note.nv.tkinfo           --------------------------
	.section	.note.nv.tkinfo,"",@"SHT_NOTE"
	.sectionflags	@"SHF_NOTE_NV_TKINFO"
	.tkinfo
        /*0018*/ 	.word	0x00000002
        /*0030*/ 	.string	""
        /*0030*/ 	.string	"ptxas"
        /*0030*/ 	.string	"Cuda compilation tools, release 13.0, V13.0.88"
        /*0030*/ 	.string	"Build cuda_13.0.r13.0/compiler.36424714_0"
        /*0030*/ 	.string	"-v  -suppress-debug-info  -lineinfo  -arch sm_90a "



//--------------------- .note.nv.cuinfo           --------------------------
	.section	.note.nv.cuinfo,"",@"SHT_NOTE"
	.sectionflags	@"SHF_NOTE_NV_CUINFO"
        /*0018*/ 	.short	0x0002
        /*001a*/ 	.short	0x005a
        /*001c*/ 	.short	0x0082
	.zero		2


//--------------------- .nv.info                  --------------------------
	.section	.nv.info,"",@"SHT_CUDA_INFO"
	.align	4


	//----- nvinfo : EIATTR_REGCOUNT
	.align		4
        /*0000*/ 	.byte	0x04, 0x2f
        /*0002*/ 	.short	(.L_2 - .L_1)
	.align		4
.L_1:
        /*0004*/ 	.word	index@(attn_fwd)
        /*0008*/ 	.word	0x000000ff


	//----- nvinfo : EIATTR_FRAME_SIZE
	.align		4
.L_2:
        /*000c*/ 	.byte	0x04, 0x11
        /*000e*/ 	.short	(.L_4 - .L_3)
	.align		4
.L_3:
        /*0010*/ 	.word	index@(attn_fwd)
        /*0014*/ 	.word	0x00000110


	//----- nvinfo : EIATTR_MIN_STACK_SIZE
	.align		4
.L_4:
        /*0018*/ 	.byte	0x04, 0x12
        /*001a*/ 	.short	(.L_6 - .L_5)
	.align		4
.L_5:
        /*001c*/ 	.word	index@(attn_fwd)
        /*0020*/ 	.word	0x00000110
.L_6:


//--------------------- .nv.compat                --------------------------
	.section	.nv.compat,"",@"SHT_CUDA_COMPAT_INFO"
	.align	4
        /*0000*/ 	.byte	0x02, 0x09, 0x01, 0x00, 0x02, 0x02, 0x04, 0x00, 0x02, 0x05, 0x05, 0x00, 0x03, 0x07, 0x01, 0x01
        /*0010*/ 	.byte	0x02, 0x03, 0x00, 0x00, 0x02, 0x06, 0x01, 0x00, 0x04, 0x0b, 0x08, 0x00, 0x00, 0x00, 0x00, 0x00
        /*0020*/ 	.byte	0x00, 0x00, 0x00, 0x00


//--------------------- .nv.info.attn_fwd         --------------------------
	.section	.nv.info.attn_fwd,"",@"SHT_CUDA_INFO"
	.sectionflags	@""
	.align	4


	//----- nvinfo : EIATTR_CUDA_API_VERSION
	.align		4
        /*0000*/ 	.byte	0x04, 0x37
        /*0002*/ 	.short	(.L_8 - .L_7)
.L_7:
        /*0004*/ 	.word	0x00000082


	//----- nvinfo : EIATTR_KPARAM_INFO
	.align		4
.L_8:
        /*0008*/ 	.byte	0x04, 0x17
        /*000a*/ 	.short	(.L_10 - .L_9)
.L_9:
        /*000c*/ 	.word	0x00000000
        /*0010*/ 	.short	0x0019
        /*0012*/ 	.short	0x0080
        /*0014*/ 	.byte	0x00, 0xf4, 0x21, 0x00


	//----- nvinfo : EIATTR_KPARAM_INFO
	.align		4
.L_10:
        /*0018*/ 	.byte	0x04, 0x17
        /*001a*/ 	.short	(.L_12 - .L_11)
.L_11:
        /*001c*/ 	.word	0x00000000
        /*0020*/ 	.short	0x0018
        /*0022*/ 	.short	0x0078
        /*0024*/ 	.byte	0x00, 0xf4, 0x21, 0x00


	//----- nvinfo : EIATTR_KPARAM_INFO
	.align		4
.L_12:
        /*0028*/ 	.byte	0x04, 0x17
        /*002a*/ 	.short	(.L_14 - .L_13)
.L_13:
        /*002c*/ 	.word	0x00000000
        /*0030*/ 	.short	0x0017
        /*0032*/ 	.short	0x0070
        /*0034*/ 	.byte	0x00, 0xf0, 0x11, 0x00


	//----- nvinfo : EIATTR_KPARAM_INFO
	.align		4
.L_14:
        /*0038*/ 	.byte	0x04, 0x17
        /*003a*/ 	.short	(.L_16 - .L_15)
.L_15:
        /*003c*/ 	.word	0x00000000
        /*0040*/ 	.short	0x0016
        /*0042*/ 	.short	0x006c
        /*0044*/ 	.byte	0x00, 0xf0, 0x11, 0x00


	//----- nvinfo : EIATTR_KPARAM_INFO
	.align		4
.L_16:
        /*0048*/ 	.byte	0x04, 0x17
        /*004a*/ 	.short	(.L_18 - .L_17)
.L_17:
        /*004c*/ 	.word	0x00000000
        /*0050*/ 	.short	0x0015
        /*0052*/ 	.short	0x0068
        /*0054*/ 	.byte	0x00, 0xf0, 0x11, 0x00


	//----- nvinfo : EIATTR_KPARAM_INFO
	.align		4
.L_18:
        /*0058*/ 	.byte	0x04, 0x17
        /*005a*/ 	.short	(.L_20 - .L_19)
.L_19:
        /*005c*/ 	.word	0x00000000
        /*0060*/ 	.short	0x0014
        /*0062*/ 	.short	0x0064
        /*0064*/ 	.byte	0x00, 0xf0, 0x11, 0x00


	//----- nvinfo : EIATTR_KPARAM_INFO
	.align		4
.L_20:
        /*0068*/ 	.byte	0x04, 0x17
        /*006a*/ 	.short	(.L_22 - .L_21)
.L_21:
        /*006c*/ 	.word	0x00000000
        /*0070*/ 	.short	0x0013
        /*0072*/ 	.short	0x0060
        /*0074*/ 	.byte	0x00, 0xf0, 0x11, 0x00


	//----- nvinfo : EIATTR_KPARAM_INFO
	.align		4
.L_22:
        /*0078*/ 	.byte	0x04, 0x17
        /*007a*/ 	.short	(.L_24 - .L_23)
.L_23:
        /*007c*/ 	.word	0x00000000
        /*0080*/ 	.short	0x0012
        /*0082*/ 	.short	0x005c
        /*0084*/ 	.byte	0x00, 0xf0, 0x11, 0x00


	//----- nvinfo : EIATTR_KPARAM_INFO
	.align		4
.L_24:
        /*0088*/ 	.byte	0x04, 0x17
        /*008a*/ 	.short	(.L_26 - .L_25)
.L_25:
        /*008c*/ 	.word	0x00000000
        /*0090*/ 	.short	0x0011
        /*0092*/ 	.short	0x0058
        /*0094*/ 	.byte	0x00, 0xf0, 0x11, 0x00


	//----- nvinfo : EIATTR_KPARAM_INFO
	.align		4
.L_26:
        /*0098*/ 	.byte	0x04, 0x17
        /*009a*/ 	.short	(.L_28 - .L_27)
.L_27:
        /*009c*/ 	.word	0x00000000
        /*00a0*/ 	.short	0x0010
        /*00a2*/ 	.short	0x0054
        /*00a4*/ 	.byte	0x00, 0xf0, 0x11, 0x00


	//----- nvinfo : EIATTR_KPARAM_INFO
	.align		4
.L_28:
        /*00a8*/ 	.byte	0x04, 0x17
        /*00aa*/ 	.short	(.L_30 - .L_29)
.L_29:
        /*00ac*/ 	.word	0x00000000
        /*00b0*/ 	.short	0x000f
        /*00b2*/ 	.short	0x0050
        /*00b4*/ 	.byte	0x00, 0xf0, 0x11, 0x00


	//----- nvinfo : EIATTR_KPARAM_INFO
	.align		4
.L_30:
        /*00b8*/ 	.byte	0x04, 0x17
        /*00ba*/ 	.short	(.L_32 - .L_31)
.L_31:
        /*00bc*/ 	.word	0x00000000
        /*00c0*/ 	.short	0x000e
        /*00c2*/ 	.short	0x004c
        /*00c4*/ 	.byte	0x00, 0xf0, 0x11, 0x00


	//----- nvinfo : EIATTR_KPARAM_INFO
	.align		4
.L_32:
        /*00c8*/ 	.byte	0x04, 0x17
        /*00ca*/ 	.short	(.L_34 - .L_33)
.L_33:
        /*00cc*/ 	.word	0x00000000
        /*00d0*/ 	.short	0x000d
        /*00d2*/ 	.short	0x0048
        /*00d4*/ 	.byte	0x00, 0xf0, 0x11, 0x00


	//----- nvinfo : EIATTR_KPARAM_INFO
	.align		4
.L_34:
        /*00d8*/ 	.byte	0x04, 0x17
        /*00da*/ 	.short	(.L_36 - .L_35)
.L_35:
        /*00dc*/ 	.word	0x00000000
        /*00e0*/ 	.short	0x000c
        /*00e2*/ 	.short	0x0044
        /*00e4*/ 	.byte	0x00, 0xf0, 0x11, 0x00


	//----- nvinfo : EIATTR_KPARAM_INFO
	.align		4
.L_36:
        /*00e8*/ 	.byte	0x04, 0x17
        /*00ea*/ 	.short	(.L_38 - .L_37)
.L_37:
        /*00ec*/ 	.word	0x00000000
        /*00f0*/ 	.short	0x000b
        /*00f2*/ 	.short	0x0040
        /*00f4*/ 	.byte	0x00, 0xf0, 0x11, 0x00


	//----- nvinfo : EIATTR_KPARAM_INFO
	.align		4
.L_38:
        /*00f8*/ 	.byte	0x04, 0x17
        /*00fa*/ 	.short	(.L_40 - .L_39)
.L_39:
        /*00fc*/ 	.word	0x00000000
        /*0100*/ 	.short	0x000a
        /*0102*/ 	.short	0x003c
        /*0104*/ 	.byte	0x00, 0xf0, 0x11, 0x00


	//----- nvinfo : EIATTR_KPARAM_INFO
	.align		4
.L_40:
        /*0108*/ 	.byte	0x04, 0x17
        /*010a*/ 	.short	(.L_42 - .L_41)
.L_41:
        /*010c*/ 	.word	0x00000000
        /*0110*/ 	.short	0x0009
        /*0112*/ 	.short	0x0038
        /*0114*/ 	.byte	0x00, 0xf0, 0x11, 0x00


	//----- nvinfo : EIATTR_KPARAM_INFO
	.align		4
.L_42:
        /*0118*/ 	.byte	0x04, 0x17
        /*011a*/ 	.short	(.L_44 - .L_43)
.L_43:
        /*011c*/ 	.word	0x00000000
        /*0120*/ 	.short	0x0008
        /*0122*/ 	.short	0x0034
        /*0124*/ 	.byte	0x00, 0xf0, 0x11, 0x00


	//----- nvinfo : EIATTR_KPARAM_INFO
	.align		4
.L_44:
        /*0128*/ 	.byte	0x04, 0x17
        /*012a*/ 	.short	(.L_46 - .L_45)
.L_45:
        /*012c*/ 	.word	0x00000000
        /*0130*/ 	.short	0x0007
        /*0132*/ 	.short	0x0030
        /*0134*/ 	.byte	0x00, 0xf0, 0x11, 0x00


	//----- nvinfo : EIATTR_KPARAM_INFO
	.align		4
.L_46:
        /*0138*/ 	.byte	0x04, 0x17
        /*013a*/ 	.short	(.L_48 - .L_47)
.L_47:
        /*013c*/ 	.word	0x00000000
        /*0140*/ 	.short	0x0006
        /*0142*/ 	.short	0x002c
        /*0144*/ 	.byte	0x00, 0xf0, 0x11, 0x00


	//----- nvinfo : EIATTR_KPARAM_INFO
	.align		4
.L_48:
        /*0148*/ 	.byte	0x04, 0x17
        /*014a*/ 	.short	(.L_50 - .L_49)
.L_49:
        /*014c*/ 	.word	0x00000000
        /*0150*/ 	.short	0x0005
        /*0152*/ 	.short	0x0028
        /*0154*/ 	.byte	0x00, 0xf0, 0x11, 0x00


	//----- nvinfo : EIATTR_KPARAM_INFO
	.align		4
.L_50:
        /*0158*/ 	.byte	0x04, 0x17
        /*015a*/ 	.short	(.L_52 - .L_51)
.L_51:
        /*015c*/ 	.word	0x00000000
        /*0160*/ 	.short	0x0004
        /*0162*/ 	.short	0x0020
        /*0164*/ 	.byte	0x00, 0xf4, 0x21, 0x00


	//----- nvinfo : EIATTR_KPARAM_INFO
	.align		4
.L_52:
        /*0168*/ 	.byte	0x04, 0x17
        /*016a*/ 	.short	(.L_54 - .L_53)
.L_53:
        /*016c*/ 	.word	0x00000000
        /*0170*/ 	.short	0x0003
        /*0172*/ 	.short	0x0018
        /*0174*/ 	.byte	0x00, 0xf4, 0x21, 0x00


	//----- nvinfo : EIATTR_KPARAM_INFO
	.align		4
.L_54:
        /*0178*/ 	.byte	0x04, 0x17
        /*017a*/ 	.short	(.L_56 - .L_55)
.L_55:
        /*017c*/ 	.word	0x00000000
        /*0180*/ 	.short	0x0002
        /*0182*/ 	.short	0x0010
        /*0184*/ 	.byte	0x00, 0xf4, 0x21, 0x00


	//----- nvinfo : EIATTR_KPARAM_INFO
	.align		4
.L_56:
        /*0188*/ 	.byte	0x04, 0x17
        /*018a*/ 	.short	(.L_58 - .L_57)
.L_57:
        /*018c*/ 	.word	0x00000000
        /*0190*/ 	.short	0x0001
        /*0192*/ 	.short	0x0008
        /*0194*/ 	.byte	0x00, 0xf4, 0x21, 0x00


	//----- nvinfo : EIATTR_KPARAM_INFO
	.align		4
.L_58:
        /*0198*/ 	.byte	0x04, 0x17
        /*019a*/ 	.short	(.L_60 - .L_59)
.L_59:
        /*019c*/ 	.word	0x00000000
        /*01a0*/ 	.short	0x0000
        /*01a2*/ 	.short	0x0000
        /*01a4*/ 	.byte	0x00, 0xf4, 0x21, 0x00


	//----- nvinfo : EIATTR_SPARSE_MMA_MASK
	.align		4
.L_60:
        /*01a8*/ 	.byte	0x03, 0x50
        /*01aa*/ 	.short	0x0000


	//----- nvinfo : EIATTR_MAXREG_COUNT
	.align		4
        /*01ac*/ 	.byte	0x03, 0x1b
        /*01ae*/ 	.short	0x00ff


	//----- nvinfo : EIATTR_NUM_BARRIERS
	.align		4
        /*01b0*/ 	.byte	0x02, 0x4c
        /*01b2*/ 	.byte	0x01
	.zero		1


	//----- nvinfo : EIATTR_ANNOTATIONS
	.align		4
        /*01b4*/ 	.byte	0x04, 0x55
        /*01b6*/ 	.short	(.L_62 - .L_61)


	//   ....[0]....
.L_61:
        /*01b8*/ 	.word	0x00000001
        /*01bc*/ 	.byte	0xc0, 0x30, 0x00, 0x00, 0x01, 0x00, 0x00, 0x00, 0xb0, 0x31, 0x00, 0x00, 0x01, 0x00, 0x00, 0x00
        /* <DEDUP_REMOVED lines=33> */
        /*03dc*/ 	.byte	0x60, 0x4c, 0x00, 0x00, 0x01, 0x00, 0x00, 0x00, 0x50, 0x53, 0x00, 0x00


	//----- nvinfo : EIATTR_MERCURY_ISA_VERSION
	.align		4
.L_62:
        /*03e8*/ 	.byte	0x03, 0x5f
        /*03ea*/ 	.short	0x0101


	//----- nvinfo : EIATTR_COOP_GROUP_MASK_REGIDS
	.align		4
        /*03ec*/ 	.byte	0x04, 0x29
        /*03ee*/ 	.short	(.L_64 - .L_63)


	//   ....[0]....
.L_63:
        /*03f0*/ 	.word	0xffffffff


	//   ....[1]....
        /*03f4*/ 	.word	0xffffffff


	//   ....[2]....
        /*03f8*/ 	.word	0xffffffff


	//   ....[3]....
        /*03fc*/ 	.word	0xffffffff


	//   ....[4]....
        /*0400*/ 	.word	0xffffffff


	//   ....[5]....
        /*0404*/ 	.word	0xffffffff


	//   ....[6]....
        /*0408*/ 	.word	0xffffffff


	//   ....[7]....
        /*040c*/ 	.word	0xffffffff


	//----- nvinfo : EIATTR_COOP_GROUP_INSTR_OFFSETS
	.align		4
.L_64:
        /*0410*/ 	.byte	0x04, 0x28
        /*0412*/ 	.short	(.L_66 - .L_65)


	//   ....[0]....
.L_65:
        /*0414*/ 	.word	0x000053a0


	//   ....[1]....
        /*0418*/ 	.word	0x000053d0


	//   ....[2]....
        /*041c*/ 	.word	0x000053f0


	//   ....[3]....
        /*0420*/ 	.word	0x00005440


	//   ....[4]....
        /*0424*/ 	.word	0x00006150


	//   ....[5]....
        /*0428*/ 	.word	0x00006160


	//   ....[6]....
        /*042c*/ 	.word	0x000061a0


	//   ....[7]....
        /*0430*/ 	.word	0x000061b0


	//----- nvinfo : EIATTR_EXIT_INSTR_OFFSETS
	.align		4
.L_66:
        /*0434*/ 	.byte	0x04, 0x1c
        /*0436*/ 	.short	(.L_68 - .L_67)


	//   ....[0]....
.L_67:
        /*0438*/ 	.word	0x0000b5d0


	//   ....[1]....
        /*043c*/ 	.word	0x0000b680


	//----- nvinfo : EIATTR_REQNTID
	.align		4
.L_68:
        /*0440*/ 	.byte	0x04, 0x10
        /*0442*/ 	.short	(.L_70 - .L_69)
.L_69:
        /*0444*/ 	.word	0x00000080
        /*0448*/ 	.word	0x00000001
        /*044c*/ 	.word	0x00000001


	//----- nvinfo : EIATTR_CBANK_PARAM_SIZE
	.align		4
.L_70:
        /*0450*/ 	.byte	0x03, 0x19
        /*0452*/ 	.short	0x0088


	//----- nvinfo : EIATTR_PARAM_CBANK
	.align		4
        /*0454*/ 	.byte	0x04, 0x0a
        /*0456*/ 	.short	(.L_72 - .L_71)
	.align		4
.L_71:
        /*0458*/ 	.word	index@(.nv.constant0.attn_fwd)
        /*045c*/ 	.short	0x0210
        /*045e*/ 	.short	0x0088


	//----- nvinfo : EIATTR_SW_WAR
	.align		4
.L_72:
        /*0460*/ 	.byte	0x04, 0x36
        /*0462*/ 	.short	(.L_74 - .L_73)
.L_73:
        /*0464*/ 	.word	0x00000008
.L_74:


//--------------------- .nv.callgraph             --------------------------
	.section	.nv.callgraph,"",@"SHT_CUDA_CALLGRAPH"
	.align	4
	.sectionentsize	8
	.align		4
        /*0000*/ 	.word	0x00000000
	.align		4
        /*0004*/ 	.word	0xffffffff
	.align		4
        /*0008*/ 	.word	0x00000000
	.align		4
        /*000c*/ 	.word	0xfffffffe
	.align		4
        /*0010*/ 	.word	0x00000000
	.align		4
        /*0014*/ 	.word	0xfffffffd
	.align		4
        /*0018*/ 	.word	0x00000000
	.align		4
        /*001c*/ 	.word	0xfffffffc


//--------------------- .nv.constant4             --------------------------
	.section	.nv.constant4,"a",@progbits
	.align	8
	.align		8
.nv.constant4:
        /*0000*/ 	.dword	_$_str


//--------------------- .text.attn_fwd            --------------------------
	.section	.text.attn_fwd,"ax",@progbits
	.align	128
        .global         attn_fwd
        .type           attn_fwd,@function
        .size           attn_fwd,(.L_x_3 - attn_fwd)
        .other          attn_fwd,@"STO_CUDA_ENTRY STV_DEFAULT"
attn_fwd:
.text.attn_fwd:
[----:B------:R-:W0:Y:S01]  /*0000*/  LDC R1, c[0x0][0x28] ;  /* 0x00000a00ff017b82 */ /* 0x000e220000000800 */
[----:B------:R-:W1:Y:S07]  /*0010*/  S2R R3, SR_TID.X ;  /* 0x0000000000037919 */ /* 0x000e6e0000002100 */
[----:B------:R-:W2:Y:S01]  /*0020*/  LDC.64 R6, c[0x0][0x240] ;  /* 0x00009000ff067b82 */ /* 0x000ea20000000a00 */
[----:B------:R-:W-:Y:S01]  /*0030*/  ULDC.64 UR60, c[0x0][0x208] ;  /* 0x00008200003c7ab9 */ /* 0x000fe20000000a00 */
[----:B0-----:R-:W-:Y:S01]  /*0040*/  VIADD R1, R1, 0xfffffef0 ;  /* 0xfffffef001017836 */ /* 0x001fe20000000000 */
[----:B------:R-:W0:Y:S01]  /*0050*/  S2R R5, SR_CTAID.X ;  /* 0x0000000000057919 */ /* 0x000e220000002500 */
[----:B------:R-:W2:Y:S04]  /*0060*/  S2R R162, SR_CTAID.Y ;  /* 0x0000000000a27919 */ /* 0x000ea80000002600 */
[----:B------:R-:W3:Y:S08]  /*0070*/  LDC R15, c[0x0][0x248] ;  /* 0x00009200ff0f7b82 */ /* 0x000ef00000000800 */
[----:B------:R-:W4:Y:S08]  /*0080*/  LDC.64 R10, c[0x0][0x210] ;  /* 0x00008400ff0a7b82 */ /* 0x000f300000000a00 */
[----:B------:R-:W5:Y:S01]  /*0090*/  LDC R160, c[0x0][0x280] ;  /* 0x0000a000ffa07b82 */ /* 0x000f620000000800 */
[----:B-1----:R-:W-:-:S05]  /*00a0*/  LOP3.LUT R2, R3, 0x3f, RZ, 0xc0, !PT ;  /* 0x0000003f03027812 */ /* 0x002fca00078ec0ff */
[----:B0-----:R-:W-:Y:S01]  /*00b0*/  IMAD R4, R5, 0x40, R2 ;  /* 0x0000004005047824 */ /* 0x001fe200078e0202 */
[----:B------:R-:W-:Y:S01]  /*00c0*/  SHF.R.U32.HI R5, RZ, 0x6, R3 ;  /* 0x00000006ff057819 */ /* 0x000fe20000011603 */
[----:B--2---:R-:W-:Y:S02]  /*00d0*/  IMAD R0, R162, R6, RZ ;  /* 0x00000006a2007224 */ /* 0x004fe400078e02ff */
[----:B------:R-:W-:Y:S01]  /*00e0*/  IMAD R4, R4, R7, RZ ;  /* 0x0000000704047224 */ /* 0x000fe200078e02ff */
[----:B------:R-:W-:Y:S01]  /*00f0*/  SGXT.U32 R8, R5, 0x1 ;  /* 0x000000010508781a */ /* 0x000fe20000000000 */
[----:B------:R-:W-:Y:S02]  /*0100*/  IMAD.SHL.U32 R5, R0, 0x2, RZ ;  /* 0x0000000200057824 */ /* 0x000fe400078e00ff */
[----:B------:R-:W-:Y:S02]  /*0110*/  IMAD.SHL.U32 R6, R4, 0x2, RZ ;  /* 0x0000000204067824 */ /* 0x000fe400078e00ff */
[----:B---3--:R-:W-:-:S02]  /*0120*/  IMAD R9, R8, R15, RZ ;  /* 0x0000000f08097224 */ /* 0x008fc400078e02ff */
[----:B------:R-:W-:-:S04]  /*0130*/  IMAD.HI R0, R0, 0x2, RZ ;  /* 0x0000000200007827 */ /* 0x000fc800078e02ff */
[----:B------:R-:W-:Y:S01]  /*0140*/  IMAD.HI R7, R4, 0x2, RZ ;  /* 0x0000000204077827 */ /* 0x000fe200078e02ff */
[----:B----4-:R-:W-:-:S03]  /*0150*/  IADD3 R4, P0, P1, R6, R10, R5 ;  /* 0x0000000a06047210 */ /* 0x010fc6000791e005 */
[----:B------:R-:W-:Y:S01]  /*0160*/  IMAD R5, R15, 0x2, R9 ;  /* 0x000000020f057824 */ /* 0x000fe200078e0209 */
[----:B------:R-:W-:Y:S02]  /*0170*/  IADD3.X R0, R7, R11, R0, P0, P1 ;  /* 0x0000000b07007210 */ /* 0x000fe400007e2400 */
[-C--:B------:R-:W-:Y:S01]  /*0180*/  LEA R8, P0, R9, R4.reuse, 0x1 ;  /* 0x0000000409087211 */ /* 0x080fe200078008ff */
[----:B------:R-:W-:Y:S01]  /*0190*/  IMAD R7, R15, 0x2, R5 ;  /* 0x000000020f077824 */ /* 0x000fe200078e0205 */
[----:B------:R-:W-:Y:S02]  /*01a0*/  LEA R10, P1, R5, R4, 0x1 ;  /* 0x00000004050a7211 */ /* 0x000fe400078208ff */
[----:B------:R-:W-:Y:S01]  /*01b0*/  LEA.HI.X.SX32 R9, R9, R0, 0x1, P0 ;  /* 0x0000000009097211 */ /* 0x000fe200000f0eff */
[----:B------:R-:W-:Y:S01]  /*01c0*/  IMAD R17, R15, 0x2, R7 ;  /* 0x000000020f117824 */ /* 0x000fe200078e0207 */
[----:B------:R-:W-:Y:S02]  /*01d0*/  LEA R12, P0, R7, R4, 0x1 ;  /* 0x00000004070c7211 */ /* 0x000fe400078008ff */
[-C--:B------:R-:W-:Y:S01]  /*01e0*/  LEA.HI.X.SX32 R11, R5, R0.reuse, 0x1, P1 ;  /* 0x00000000050b7211 */ /* 0x080fe200008f0eff */
[----:B------:R-:W-:Y:S01]  /*01f0*/  IMAD R19, R15, 0x2, R17 ;  /* 0x000000020f137824 */ /* 0x000fe200078e0211 */
[----:B------:R-:W-:Y:S01]  /*0200*/  LEA.HI.X.SX32 R13, R7, R0, 0x1, P0 ;  /* 0x00000000070d7211 */ /* 0x000fe200000f0eff */
[----:B------:R-:W2:Y:S01]  /*0210*/  LDG.E.U16 R5, desc[UR60][R8.64] ;  /* 0x0000003c08057981 */ /* 0x000ea2000c1e1500 */
[----:B------:R-:W-:Y:S01]  /*0220*/  LEA R16, P0, R17, R4, 0x1 ;  /* 0x0000000411107211 */ /* 0x000fe200078008ff */
[----:B------:R-:W-:-:S02]  /*0230*/  IMAD R21, R15, 0x2, R19 ;  /* 0x000000020f157824 */ /* 0x000fc400078e0213 */
[----:B------:R0:W3:Y:S01]  /*0240*/  LDG.E.U16 R6, desc[UR60][R10.64] ;  /* 0x0000003c0a067981 */ /* 0x0000e2000c1e1500 */
[----:B------:R-:W-:Y:S01]  /*0250*/  LEA.HI.X.SX32 R17, R17, R0, 0x1, P0 ;  /* 0x0000000011117211 */ /* 0x000fe200000f0eff */
[----:B------:R-:W-:Y:S01]  /*0260*/  IMAD R23, R15, 0x2, R21 ;  /* 0x000000020f177824 */ /* 0x000fe200078e0215 */
[-C--:B------:R-:W-:Y:S01]  /*0270*/  LEA R20, P0, R21, R4.reuse, 0x1 ;  /* 0x0000000415147211 */ /* 0x080fe200078008ff */
[----:B------:R1:W4:Y:S01]  /*0280*/  LDG.E.U16 R7, desc[UR60][R12.64] ;  /* 0x0000003c0c077981 */ /* 0x000322000c1e1500 */
[----:B------:R-:W-:Y:S02]  /*0290*/  LEA R18, P1, R19, R4, 0x1 ;  /* 0x0000000413127211 */ /* 0x000fe400078208ff */
[----:B------:R-:W-:Y:S01]  /*02a0*/  LEA.HI.X.SX32 R21, R21, R0, 0x1, P0 ;  /* 0x0000000015157211 */ /* 0x000fe200000f0eff */
[----:B------:R5:W4:Y:S01]  /*02b0*/  LDG.E.U16 R8, desc[UR60][R16.64] ;  /* 0x0000003c10087981 */ /* 0x000b22000c1e1500 */
[----:B0-----:R-:W-:Y:S01]  /*02c0*/  IMAD R11, R15, 0x2, R23 ;  /* 0x000000020f0b7824 */ /* 0x001fe200078e0217 */
[----:B------:R-:W-:-:S02]  /*02d0*/  LEA R22, P0, R23, R4, 0x1 ;  /* 0x0000000417167211 */ /* 0x000fc400078008ff */
[----:B------:R0:W4:Y:S01]  /*02e0*/  LDG.E.U16 R10, desc[UR60][R20.64] ;  /* 0x0000003c140a7981 */ /* 0x000122000c1e1500 */
[----:B------:R-:W-:Y:S01]  /*02f0*/  IMAD R27, R15, 0x2, R11 ;  /* 0x000000020f1b7824 */ /* 0x000fe200078e020b */
[----:B------:R-:W-:Y:S02]  /*0300*/  LEA.HI.X.SX32 R23, R23, R0, 0x1, P0 ;  /* 0x0000000017177211 */ /* 0x000fe400000f0eff */
[----:B------:R-:W-:Y:S01]  /*0310*/  LEA R24, P0, R11, R4, 0x1 ;  /* 0x000000040b187211 */ /* 0x000fe200078008ff */
[----:B-1----:R-:W-:Y:S01]  /*0320*/  IMAD R13, R15, 0x2, R27 ;  /* 0x000000020f0d7824 */ /* 0x002fe200078e021b */
[-C--:B------:R-:W-:Y:S02]  /*0330*/  LEA.HI.X.SX32 R19, R19, R0.reuse, 0x1, P1 ;  /* 0x0000000013137211 */ /* 0x080fe400008f0eff */
[----:B------:R-:W-:Y:S01]  /*0340*/  LEA.HI.X.SX32 R25, R11, R0, 0x1, P0 ;  /* 0x000000000b197211 */ /* 0x000fe200000f0eff */
[----:B-----5:R-:W-:Y:S01]  /*0350*/  IMAD R17, R15, 0x2, R13 ;  /* 0x000000020f117824 */ /* 0x020fe200078e020d */
[C---:B------:R-:W-:Y:S01]  /*0360*/  LEA R28, P0, R13.reuse, R4, 0x1 ;  /* 0x000000040d1c7211 */ /* 0x040fe200078008ff */
[----:B------:R1:W5:Y:S03]  /*0370*/  LDG.E.U16 R9, desc[UR60][R18.64] ;  /* 0x0000003c12097981 */ /* 0x000366000c1e1500 */
[----:B------:R-:W-:Y:S01]  /*0380*/  LEA.HI.X.SX32 R29, R13, R0, 0x1, P0 ;  /* 0x000000000d1d7211 */ /* 0x000fe200000f0eff */
[----:B------:R1:W4:Y:S01]  /*0390*/  LDG.E.U16 R11, desc[UR60][R22.64] ;  /* 0x0000003c160b7981 */ /* 0x000322000c1e1500 */
[----:B0-----:R-:W-:-:S02]  /*03a0*/  LEA R20, P0, R17, R4, 0x1 ;  /* 0x0000000411147211 */ /* 0x001fc400078008ff */
[----:B------:R-:W-:Y:S01]  /*03b0*/  LEA R26, P1, R27, R4, 0x1 ;  /* 0x000000041b1a7211 */ /* 0x000fe200078208ff */
[----:B------:R0:W4:Y:S01]  /*03c0*/  LDG.E.U16 R12, desc[UR60][R24.64] ;  /* 0x0000003c180c7981 */ /* 0x000122000c1e1500 */
[----:B-1----:R-:W-:Y:S01]  /*03d0*/  IMAD R19, R15, 0x2, R17 ;  /* 0x000000020f137824 */ /* 0x002fe200078e0211 */
[-C--:B------:R-:W-:Y:S02]  /*03e0*/  LEA.HI.X.SX32 R21, R17, R0.reuse, 0x1, P0 ;  /* 0x0000000011157211 */ /* 0x080fe400000f0eff */
[----:B------:R-:W4:Y:S01]  /*03f0*/  LDG.E.U16 R14, desc[UR60][R28.64] ;  /* 0x0000003c1c0e7981 */ /* 0x000f22000c1e1500 */
[----:B------:R-:W-:Y:S01]  /*0400*/  IMAD R17, R15, 0x2, R19 ;  /* 0x000000020f117824 */ /* 0x000fe200078e0213 */
[----:B------:R-:W-:Y:S02]  /*0410*/  LEA.HI.X.SX32 R27, R27, R0, 0x1, P1 ;  /* 0x000000001b1b7211 */ /* 0x000fe400008f0eff */
[----:B------:R-:W4:Y:S01]  /*0420*/  LDG.E.U16 R16, desc[UR60][R20.64] ;  /* 0x0000003c14107981 */ /* 0x000f22000c1e1500 */
[----:B------:R-:W-:Y:S01]  /*0430*/  IMAD R33, R15, 0x2, R17 ;  /* 0x000000020f217824 */ /* 0x000fe200078e0211 */
[----:B------:R-:W-:-:S02]  /*0440*/  LEA R22, P0, R19, R4, 0x1 ;  /* 0x0000000413167211 */ /* 0x000fc400078008ff */
[----:B------:R1:W3:Y:S02]  /*0450*/  LDG.E.U16 R13, desc[UR60][R26.64] ;  /* 0x0000003c1a0d7981 */ /* 0x0002e4000c1e1500 */
[----:B------:R-:W-:Y:S02]  /*0460*/  LEA.HI.X.SX32 R23, R19, R0, 0x1, P0 ;  /* 0x0000000013177211 */ /* 0x000fe400000f0eff */
[-C--:B0-----:R-:W-:Y:S01]  /*0470*/  LEA R24, P0, R33, R4.reuse, 0x1 ;  /* 0x0000000421187211 */ /* 0x081fe200078008ff */
[----:B-1----:R-:W-:Y:S01]  /*0480*/  IMAD R27, R15, 0x2, R33 ;  /* 0x000000020f1b7824 */ /* 0x002fe200078e0221 */
[----:B------:R-:W-:-:S03]  /*0490*/  LEA R30, P1, R17, R4, 0x1 ;  /* 0x00000004111e7211 */ /* 0x000fc600078208ff */
[----:B------:R-:W-:Y:S01]  /*04a0*/  IMAD R29, R15, 0x2, R27 ;  /* 0x000000020f1d7824 */ /* 0x000fe200078e021b */
[----:B------:R-:W-:Y:S02]  /*04b0*/  LEA.HI.X.SX32 R25, R33, R0, 0x1, P0 ;  /* 0x0000000021197211 */ /* 0x000fe400000f0eff */
[----:B------:R-:W-:Y:S01]  /*04c0*/  LEA R26, P0, R27, R4, 0x1 ;  /* 0x000000041b1a7211 */ /* 0x000fe200078008ff */
[----:B------:R-:W-:Y:S01]  /*04d0*/  IMAD R33, R15, 0x2, R29 ;  /* 0x000000020f217824 */ /* 0x000fe200078e021d */
[-C--:B------:R-:W-:Y:S01]  /*04e0*/  LEA.HI.X.SX32 R31, R17, R0.reuse, 0x1, P1 ;  /* 0x00000000111f7211 */ /* 0x080fe200008f0eff */
[----:B------:R-:W4:Y:S01]  /*04f0*/  LDG.E.U16 R18, desc[UR60][R24.64] ;  /* 0x0000003c18127981 */ /* 0x000f22000c1e1500 */
[----:B------:R-:W-:Y:S01]  /*0500*/  LEA.HI.X.SX32 R27, R27, R0, 0x1, P0 ;  /* 0x000000001b1b7211 */ /* 0x000fe200000f0eff */
[----:B------:R-:W-:Y:S01]  /*0510*/  IMAD R35, R15, 0x2, R33 ;  /* 0x000000020f237824 */ /* 0x000fe200078e0221 */
[C---:B------:R-:W-:Y:S01]  /*0520*/  LEA R28, P0, R29.reuse, R4, 0x1 ;  /* 0x000000041d1c7211 */ /* 0x040fe200078008ff */
[----:B------:R0:W4:Y:S03]  /*0530*/  LDG.E.U16 R19, desc[UR60][R30.64] ;  /* 0x0000003c1e137981 */ /* 0x000126000c1e1500 */
[----:B------:R-:W-:Y:S01]  /*0540*/  LEA.HI.X.SX32 R29, R29, R0, 0x1, P0 ;  /* 0x000000001d1d7211 */ /* 0x000fe200000f0eff */
[----:B------:R1:W4:Y:S01]  /*0550*/  LDG.E.U16 R20, desc[UR60][R26.64] ;  /* 0x0000003c1a147981 */ /* 0x000322000c1e1500 */
[----:B------:R-:W-:-:S02]  /*0560*/  LEA R34, P0, R35, R4, 0x1 ;  /* 0x0000000423227211 */ /* 0x000fc400078008ff */
[----:B------:R-:W-:Y:S01]  /*0570*/  LEA R32, P1, R33, R4, 0x1 ;  /* 0x0000000421207211 */ /* 0x000fe200078208ff */
[----:B------:R1:W4:Y:S01]  /*0580*/  LDG.E.U16 R21, desc[UR60][R28.64] ;  /* 0x0000003c1c157981 */ /* 0x000322000c1e1500 */
[----:B0-----:R-:W-:Y:S01]  /*0590*/  IMAD R31, R15, 0x2, R35 ;  /* 0x000000020f1f7824 */ /* 0x001fe200078e0223 */
[----:B------:R-:W-:Y:S02]  /*05a0*/  LEA.HI.X.SX32 R35, R35, R0, 0x1, P0 ;  /* 0x0000000023237211 */ /* 0x000fe400000f0eff */
[----:B------:R-:W4:Y:S01]  /*05b0*/  LDG.E.U16 R17, desc[UR60][R22.64] ;  /* 0x0000003c16117981 */ /* 0x000f22000c1e1500 */
[----:B------:R-:W-:Y:S01]  /*05c0*/  IMAD R25, R15, 0x2, R31 ;  /* 0x000000020f197824 */ /* 0x000fe200078e021f */
[----:B------:R-:W-:-:S03]  /*05d0*/  LEA R30, P0, R31, R4, 0x1 ;  /* 0x000000041f1e7211 */ /* 0x000fc600078008ff */
[----:B------:R-:W-:Y:S01]  /*05e0*/  IMAD R39, R15, 0x2, R25 ;  /* 0x000000020f277824 */ /* 0x000fe200078e0219 */
[----:B------:R-:W-:Y:S02]  /*05f0*/  LEA.HI.X.SX32 R31, R31, R0, 0x1, P0 ;  /* 0x000000001f1f7211 */ /* 0x000fe400000f0eff */
[----:B------:R-:W-:Y:S01]  /*0600*/  LEA R36, P0, R25, R4, 0x1 ;  /* 0x0000000419247211 */ /* 0x000fe200078008ff */
[----:B-1----:R-:W-:Y:S01]  /*0610*/  IMAD R27, R15, 0x2, R39 ;  /* 0x000000020f1b7824 */ /* 0x002fe200078e0227 */
[-C--:B------:R-:W-:Y:S01]  /*0620*/  LEA.HI.X.SX32 R33, R33, R0.reuse, 0x1, P1 ;  /* 0x0000000021217211 */ /* 0x080fe200008f0eff */
[----:B------:R0:W4:Y:S01]  /*0630*/  LDG.E.U16 R22, desc[UR60][R34.64] ;  /* 0x0000003c22167981 */ /* 0x000122000c1e1500 */
[----:B------:R-:W-:Y:S01]  /*0640*/  LEA.HI.X.SX32 R37, R25, R0, 0x1, P0 ;  /* 0x0000000019257211 */ /* 0x000fe200000f0eff */
[----:B------:R-:W-:Y:S01]  /*0650*/  IMAD R29, R15, 0x2, R27 ;  /* 0x000000020f1d7824 */ /* 0x000fe200078e021b */
[C---:B------:R-:W-:Y:S01]  /*0660*/  LEA R40, P0, R27.reuse, R4, 0x1 ;  /* 0x000000041b287211 */ /* 0x040fe200078008ff */
[----:B------:R1:W4:Y:S03]  /*0670*/  LDG.E.U16 R23, desc[UR60][R32.64] ;  /* 0x0000003c20177981 */ /* 0x000326000c1e1500 */
[----:B------:R-:W-:Y:S01]  /*0680*/  LEA.HI.X.SX32 R41, R27, R0, 0x1, P0 ;  /* 0x000000001b297211 */ /* 0x000fe200000f0eff */
[----:B------:R1:W4:Y:S01]  /*0690*/  LDG.E.U16 R24, desc[UR60][R30.64] ;  /* 0x0000003c1e187981 */ /* 0x000322000c1e1500 */
[----:B0-----:R-:W-:Y:S01]  /*06a0*/  IMAD R35, R15, 0x2, R29 ;  /* 0x000000020f237824 */ /* 0x001fe200078e021d */
[----:B------:R-:W-:-:S02]  /*06b0*/  LEA R38, P1, R39, R4, 0x1 ;  /* 0x0000000427267211 */ /* 0x000fc400078208ff */
[----:B------:R-:W4:Y:S01]  /*06c0*/  LDG.E.U16 R26, desc[UR60][R40.64] ;  /* 0x0000003c281a7981 */ /* 0x000f22000c1e1500 */
[----:B-1----:R-:W-:-:S03]  /*06d0*/  LEA R32, P0, R29, R4, 0x1 ;  /* 0x000000041d207211 */ /* 0x002fc600078008ff */
[----:B------:R-:W4:Y:S01]  /*06e0*/  LDG.E.U16 R25, desc[UR60][R36.64] ;  /* 0x0000003c24197981 */ /* 0x000f22000c1e1500 */
[-C--:B------:R-:W-:Y:S01]  /*06f0*/  LEA.HI.X.SX32 R33, R29, R0.reuse, 0x1, P0 ;  /* 0x000000001d217211 */ /* 0x080fe200000f0eff */
[----:B------:R-:W-:Y:S01]  /*0700*/  IMAD R29, R15, 0x2, R35 ;  /* 0x000000020f1d7824 */ /* 0x000fe200078e0223 */
[----:B------:R-:W-:-:S03]  /*0710*/  LEA.HI.X.SX32 R39, R39, R0, 0x1, P1 ;  /* 0x0000000027277211 */ /* 0x000fc600008f0eff */
[----:B------:R-:W-:Y:S01]  /*0720*/  IMAD R31, R15, 0x2, R29 ;  /* 0x000000020f1f7824 */ /* 0x000fe200078e021d */
[-C--:B------:R-:W-:Y:S01]  /*0730*/  LEA R34, P0, R35, R4.reuse, 0x1 ;  /* 0x0000000423227211 */ /* 0x080fe200078008ff */
[----:B------:R0:W4:Y:S01]  /*0740*/  LDG.E.U16 R27, desc[UR60][R38.64] ;  /* 0x0000003c261b7981 */ /* 0x000122000c1e1500 */
[----:B------:R-:W-:-:S03]  /*0750*/  LEA R42, P1, R29, R4, 0x1 ;  /* 0x000000041d2a7211 */ /* 0x000fc600078208ff */
[----:B------:R-:W4:Y:S01]  /*0760*/  LDG.E.U16 R28, desc[UR60][R32.64] ;  /* 0x0000003c201c7981 */ /* 0x000f22000c1e1500 */
[----:B0-----:R-:W-:-:S04]  /*0770*/  IMAD R39, R15, 0x2, R31 ;  /* 0x000000020f277824 */ /* 0x001fc800078e021f */
[----:B------:R-:W-:Y:S01]  /*0780*/  IMAD R41, R15, 0x2, R39 ;  /* 0x000000020f297824 */ /* 0x000fe200078e0227 */
[----:B------:R-:W-:-:S03]  /*0790*/  LEA.HI.X.SX32 R35, R35, R0, 0x1, P0 ;  /* 0x0000000023237211 */ /* 0x000fc600000f0eff */
[----:B------:R-:W-:Y:S01]  /*07a0*/  IMAD R45, R15, 0x2, R41 ;  /* 0x000000020f2d7824 */ /* 0x000fe200078e0229 */
[----:B------:R-:W-:Y:S02]  /*07b0*/  LEA.HI.X.SX32 R43, R29, R0, 0x1, P1 ;  /* 0x000000001d2b7211 */ /* 0x000fe400008f0eff */
[----:B------:R-:W-:Y:S01]  /*07c0*/  LEA R36, P0, R31, R4, 0x1 ;  /* 0x000000041f247211 */ /* 0x000fe200078008ff */
[----:B------:R-:W-:Y:S01]  /*07d0*/  IMAD R47, R15, 0x2, R45 ;  /* 0x000000020f2f7824 */ /* 0x000fe200078e022d */
[----:B------:R-:W4:Y:S02]  /*07e0*/  LDG.E.U16 R29, desc[UR60][R34.64] ;  /* 0x0000003c221d7981 */ /* 0x000f24000c1e1500 */
[----:B------:R-:W-:Y:S02]  /*07f0*/  LEA.HI.X.SX32 R37, R31, R0, 0x1, P0 ;  /* 0x000000001f257211 */ /* 0x000fe400000f0eff */
[----:B------:R0:W4:Y:S01]  /*0800*/  LDG.E.U16 R31, desc[UR60][R42.64] ;  /* 0x0000003c2a1f7981 */ /* 0x000122000c1e1500 */
[----:B------:R-:W-:-:S03]  /*0810*/  LEA R38, P0, R39, R4, 0x1 ;  /* 0x0000000427267211 */ /* 0x000fc600078008ff */
[----:B------:R1:W4:Y:S01]  /*0820*/  LDG.E.U16 R30, desc[UR60][R36.64] ;  /* 0x0000003c241e7981 */ /* 0x000322000c1e1500 */
[----:B------:R-:W-:Y:S01]  /*0830*/  LEA.HI.X.SX32 R39, R39, R0, 0x1, P0 ;  /* 0x0000000027277211 */ /* 0x000fe200000f0eff */
[----:B0-----:R-:W-:Y:S01]  /*0840*/  IMAD R43, R15, 0x2, R47 ;  /* 0x000000020f2b7824 */ /* 0x001fe200078e022f */
[----:B------:R-:W-:-:S03]  /*0850*/  LEA R40, P0, R41, R4, 0x1 ;  /* 0x0000000429287211 */ /* 0x000fc600078008ff */
[----:B------:R0:W4:Y:S01]  /*0860*/  LDG.E.U16 R32, desc[UR60][R38.64] ;  /* 0x0000003c26207981 */ /* 0x000122000c1e1500 */
[----:B-1----:R-:W-:Y:S01]  /*0870*/  IMAD R37, R15, 0x2, R43 ;  /* 0x000000020f257824 */ /* 0x002fe200078e022b */
[----:B------:R-:W-:-:S03]  /*0880*/  LEA.HI.X.SX32 R41, R41, R0, 0x1, P0 ;  /* 0x0000000029297211 */ /* 0x000fc600000f0eff */
[----:B------:R-:W-:Y:S01]  /*0890*/  IMAD R51, R15, 0x2, R37 ;  /* 0x000000020f337824 */ /* 0x000fe200078e0225 */
[----:B------:R-:W-:Y:S01]  /*08a0*/  LEA R46, P0, R47, R4, 0x1 ;  /* 0x000000042f2e7211 */ /* 0x000fe200078008ff */
[----:B------:R1:W4:Y:S02]  /*08b0*/  LDG.E.U16 R33, desc[UR60][R40.64] ;  /* 0x0000003c28217981 */ /* 0x000324000c1e1500 */
[----:B0-----:R-:W-:Y:S01]  /*08c0*/  IMAD R39, R15, 0x2, R51 ;  /* 0x000000020f277824 */ /* 0x001fe200078e0233 */
[----:B------:R-:W-:Y:S02]  /*08d0*/  LEA.HI.X.SX32 R47, R47, R0, 0x1, P0 ;  /* 0x000000002f2f7211 */ /* 0x000fe400000f0eff */
[-C--:B------:R-:W-:Y:S02]  /*08e0*/  LEA R42, P0, R43, R4.reuse, 0x1 ;  /* 0x000000042b2a7211 */ /* 0x080fe400078008ff */
[----:B------:R-:W-:Y:S01]  /*08f0*/  LEA R44, P1, R45, R4, 0x1 ;  /* 0x000000042d2c7211 */ /* 0x000fe200078208ff */
[----:B------:R-:W4:Y:S01]  /*0900*/  LDG.E.U16 R34, desc[UR60][R46.64] ;  /* 0x0000003c2e227981 */ /* 0x000f22000c1e1500 */
[----:B-1----:R-:W-:Y:S01]  /*0910*/  IMAD R41, R15, 0x2, R39 ;  /* 0x000000020f297824 */ /* 0x002fe200078e0227 */
[----:B------:R-:W-:-:S03]  /*0920*/  LEA.HI.X.SX32 R43, R43, R0, 0x1, P0 ;  /* 0x000000002b2b7211 */ /* 0x000fc600000f0eff */
[C---:B------:R-:W-:Y:S02]  /*0930*/  IMAD R53, R15.reuse, 0x2, R41 ;  /* 0x000000020f357824 */ /* 0x040fe400078e0229 */
[----:B------:R0:W4:Y:S02]  /*0940*/  LDG.E.U16 R36, desc[UR60][R42.64] ;  /* 0x0000003c2a247981 */ /* 0x000124000c1e1500 */
[----:B------:R-:W-:Y:S01]  /*0950*/  IMAD R55, R15, 0x2, R53 ;  /* 0x000000020f377824 */ /* 0x000fe200078e0235 */
[----:B------:R-:W-:Y:S02]  /*0960*/  LEA.HI.X.SX32 R45, R45, R0, 0x1, P1 ;  /* 0x000000002d2d7211 */ /* 0x000fe400008f0eff */
[----:B------:R-:W-:-:S03]  /*0970*/  LEA R48, P0, R37, R4, 0x1 ;  /* 0x0000000425307211 */ /* 0x000fc600078008ff */
[----:B------:R1:W4:Y:S01]  /*0980*/  LDG.E.U16 R35, desc[UR60][R44.64] ;  /* 0x0000003c2c237981 */ /* 0x000322000c1e1500 */
[----:B0-----:R-:W-:-:S04]  /*0990*/  IMAD R43, R15, 0x2, R55 ;  /* 0x000000020f2b7824 */ /* 0x001fc800078e0237 */
[----:B------:R-:W-:Y:S01]  /*09a0*/  IMAD R57, R15, 0x2, R43 ;  /* 0x000000020f397824 */ /* 0x000fe200078e022b */
[----:B------:R-:W-:-:S03]  /*09b0*/  LEA.HI.X.SX32 R49, R37, R0, 0x1, P0 ;  /* 0x0000000025317211 */ /* 0x000fc600000f0eff */
[----:B------:R-:W-:Y:S01]  /*09c0*/  IMAD R59, R15, 0x2, R57 ;  /* 0x000000020f3b7824 */ /* 0x000fe200078e0239 */
[----:B-1----:R-:W-:Y:S01]  /*09d0*/  LEA R44, P0, R39, R4, 0x1 ;  /* 0x00000004272c7211 */ /* 0x002fe200078008ff */
[----:B------:R0:W4:Y:S02]  /*09e0*/  LDG.E.U16 R37, desc[UR60][R48.64] ;  /* 0x0000003c30257981 */ /* 0x000124000c1e1500 */
[----:B------:R-:W-:Y:S01]  /*09f0*/  IMAD R61, R15, 0x2, R59 ;  /* 0x000000020f3d7824 */ /* 0x000fe200078e023b */
[----:B------:R-:W-:Y:S02]  /*0a00*/  LEA.HI.X.SX32 R45, R39, R0, 0x1, P0 ;  /* 0x00000000272d7211 */ /* 0x000fe400000f0eff */
[-C--:B------:R-:W-:Y:S01]  /*0a10*/  LEA R46, P0, R41, R4.reuse, 0x1 ;  /* 0x00000004292e7211 */ /* 0x080fe200078008ff */
[----:B------:R-:W-:Y:S01]  /*0a20*/  IMAD R63, R15, 0x2, R61 ;  /* 0x000000020f3f7824 */ /* 0x000fe200078e023d */
[----:B------:R-:W-:Y:S01]  /*0a30*/  LEA R50, P1, R51, R4, 0x1 ;  /* 0x0000000433327211 */ /* 0x000fe200078208ff */
[----:B------:R-:W4:Y:S01]  /*0a40*/  LDG.E.U16 R38, desc[UR60][R44.64] ;  /* 0x0000003c2c267981 */ /* 0x000f22000c1e1500 */
[----:B------:R-:W-:Y:S01]  /*0a50*/  LEA.HI.X.SX32 R47, R41, R0, 0x1, P0 ;  /* 0x00000000292f7211 */ /* 0x000fe200000f0eff */
[----:B------:R-:W-:Y:S01]  /*0a60*/  IMAD R65, R15, 0x2, R63 ;  /* 0x000000020f417824 */ /* 0x000fe200078e023f */
[----:B------:R-:W-:-:S02]  /*0a70*/  LEA R52, P0, R53, R4, 0x1 ;  /* 0x0000000435347211 */ /* 0x000fc400078008ff */
[-C--:B------:R-:W-:Y:S01]  /*0a80*/  LEA.HI.X.SX32 R51, R51, R0.reuse, 0x1, P1 ;  /* 0x0000000033337211 */ /* 0x080fe200008f0eff */
[----:B------:R-:W-:Y:S01]  /*0a90*/  IMAD R67, R15, 0x2, R65 ;  /* 0x000000020f437824 */ /* 0x000fe200078e0241 */
[----:B------:R-:W-:Y:S01]  /*0aa0*/  LEA.HI.X.SX32 R53, R53, R0, 0x1, P0 ;  /* 0x0000000035357211 */ /* 0x000fe200000f0eff */
[----:B------:R-:W4:Y:S01]  /*0ab0*/  LDG.E.U16 R40, desc[UR60][R46.64] ;  /* 0x0000003c2e287981 */ /* 0x000f22000c1e1500 */
[----:B0-----:R-:W-:Y:S01]  /*0ac0*/  LEA R48, P0, R43, R4, 0x1 ;  /* 0x000000042b307211 */ /* 0x001fe200078008ff */
[----:B------:R-:W-:Y:S02]  /*0ad0*/  IMAD R69, R15, 0x2, R67 ;  /* 0x000000020f457824 */ /* 0x000fe400078e0243 */
[----:B------:R0:W4:Y:S01]  /*0ae0*/  LDG.E.U16 R39, desc[UR60][R50.64] ;  /* 0x0000003c32277981 */ /* 0x000122000c1e1500 */
[----:B------:R-:W-:Y:S01]  /*0af0*/  LEA.HI.X.SX32 R49, R43, R0, 0x1, P0 ;  /* 0x000000002b317211 */ /* 0x000fe200000f0eff */
[----:B------:R-:W-:Y:S01]  /*0b00*/  IMAD R71, R15, 0x2, R69 ;  /* 0x000000020f477824 */ /* 0x000fe200078e0245 */
[-C--:B------:R-:W-:Y:S01]  /*0b10*/  LEA R54, P1, R55, R4.reuse, 0x1 ;  /* 0x0000000437367211 */ /* 0x080fe200078208ff */
[----:B------:R1:W4:Y:S01]  /*0b20*/  LDG.E.U16 R41, desc[UR60][R52.64] ;  /* 0x0000003c34297981 */ /* 0x000322000c1e1500 */
[----:B0-----:R-:W-:Y:S01]  /*0b30*/  LEA R50, P0, R57, R4, 0x1 ;  /* 0x0000000439327211 */ /* 0x001fe200078008ff */
[----:B------:R-:W-:-:S02]  /*0b40*/  IMAD R73, R15, 0x2, R71 ;  /* 0x000000020f497824 */ /* 0x000fc400078e0247 */
[----:B------:R-:W4:Y:S01]  /*0b50*/  LDG.E.U16 R42, desc[UR60][R48.64] ;  /* 0x0000003c302a7981 */ /* 0x000f22000c1e1500 */
[----:B------:R-:W-:Y:S02]  /*0b60*/  LEA.HI.X.SX32 R51, R57, R0, 0x1, P0 ;  /* 0x0000000039337211 */ /* 0x000fe400000f0eff */
[----:B------:R-:W-:Y:S02]  /*0b70*/  LEA R56, P0, R59, R4, 0x1 ;  /* 0x000000043b387211 */ /* 0x000fe400078008ff */
[-C--:B------:R-:W-:Y:S01]  /*0b80*/  LEA.HI.X.SX32 R55, R55, R0.reuse, 0x1, P1 ;  /* 0x0000000037377211 */ /* 0x080fe200008f0eff */
[----:B------:R-:W-:Y:S01]  /*0b90*/  IMAD R75, R15, 0x2, R73 ;  /* 0x000000020f4b7824 */ /* 0x000fe200078e0249 */
[----:B------:R-:W-:Y:S01]  /*0ba0*/  LEA.HI.X.SX32 R57, R59, R0, 0x1, P0 ;  /* 0x000000003b397211 */ /* 0x000fe200000f0eff */
[----:B------:R-:W4:Y:S01]  /*0bb0*/  LDG.E.U16 R44, desc[UR60][R50.64] ;  /* 0x0000003c322c7981 */ /* 0x000f22000c1e1500 */
[-C--:B-1----:R-:W-:Y:S01]  /*0bc0*/  LEA R52, P0, R63, R4.reuse, 0x1 ;  /* 0x000000043f347211 */ /* 0x082fe200078008ff */
[----:B------:R-:W-:Y:S01]  /*0bd0*/  IMAD R77, R15, 0x2, R75 ;  /* 0x000000020f4d7824 */ /* 0x000fe200078e024b */
[----:B------:R-:W-:Y:S01]  /*0be0*/  LEA R58, P1, R61, R4, 0x1 ;  /* 0x000000043d3a7211 */ /* 0x000fe200078208ff */
[----:B------:R0:W4:Y:S01]  /*0bf0*/  LDG.E.U16 R43, desc[UR60][R54.64] ;  /* 0x0000003c362b7981 */ /* 0x000122000c1e1500 */
[-C--:B------:R-:W-:Y:S01]  /*0c00*/  LEA.HI.X.SX32 R53, R63, R0.reuse, 0x1, P0 ;  /* 0x000000003f357211 */ /* 0x080fe200000f0eff */
[----:B------:R-:W-:Y:S01]  /*0c10*/  IMAD R79, R15, 0x2, R77 ;  /* 0x000000020f4f7824 */ /* 0x000fe200078e024d */
[----:B------:R-:W-:Y:S01]  /*0c20*/  LEA.HI.X.SX32 R59, R61, R0, 0x1, P1 ;  /* 0x000000003d3b7211 */ /* 0x000fe200008f0eff */
[----:B------:R1:W4:Y:S01]  /*0c30*/  LDG.E.U16 R45, desc[UR60][R56.64] ;  /* 0x0000003c382d7981 */ /* 0x000322000c1e1500 */
[----:B0-----:R-:W-:Y:S01]  /*0c40*/  LEA R54, P0, R65, R4, 0x1 ;  /* 0x0000000441367211 */ /* 0x001fe200078008ff */
[----:B------:R-:W-:-:S02]  /*0c50*/  IMAD R81, R15, 0x2, R79 ;  /* 0x000000020f517824 */ /* 0x000fc400078e024f */
[----:B------:R0:W4:Y:S01]  /*0c60*/  LDG.E.U16 R47, desc[UR60][R58.64] ;  /* 0x0000003c3a2f7981 */ /* 0x000122000c1e1500 */
[----:B------:R-:W-:Y:S02]  /*0c70*/  LEA.HI.X.SX32 R55, R65, R0, 0x1, P0 ;  /* 0x0000000041377211 */ /* 0x000fe400000f0eff */
[-C--:B------:R-:W-:Y:S01]  /*0c80*/  LEA R60, P0, R67, R4.reuse, 0x1 ;  /* 0x00000004433c7211 */ /* 0x080fe200078008ff */
[----:B------:R-:W-:Y:S01]  /*0c90*/  IMAD R83, R15, 0x2, R81 ;  /* 0x000000020f537824 */ /* 0x000fe200078e0251 */
[----:B-1----:R-:W-:Y:S01]  /*0ca0*/  LEA R56, P1, R69, R4, 0x1 ;  /* 0x0000000445387211 */ /* 0x002fe200078208ff */
[----:B------:R-:W4:Y:S01]  /*0cb0*/  LDG.E.U16 R46, desc[UR60][R52.64] ;  /* 0x0000003c342e7981 */ /* 0x000f22000c1e1500 */
[----:B------:R-:W-:Y:S02]  /*0cc0*/  LEA.HI.X.SX32 R61, R67, R0, 0x1, P0 ;  /* 0x00000000433d7211 */ /* 0x000fe400000f0eff */
[C---:B0-----:R-:W-:Y:S01]  /*0cd0*/  LEA R58, P0, R71.reuse, R4, 0x1 ;  /* 0x00000004473a7211 */ /* 0x041fe200078008ff */
[----:B------:R-:W4:Y:S03]  /*0ce0*/  LDG.E.U16 R48, desc[UR60][R54.64] ;  /* 0x0000003c36307981 */ /* 0x000f26000c1e1500 */
[----:B------:R-:W-:Y:S01]  /*0cf0*/  LEA.HI.X.SX32 R59, R71, R0, 0x1, P0 ;  /* 0x00000000473b7211 */ /* 0x000fe200000f0eff */
[----:B------:R-:W-:Y:S01]  /*0d00*/  IMAD R71, R15, 0x2, R83 ;  /* 0x000000020f477824 */ /* 0x000fe200078e0253 */
[C---:B------:R-:W-:Y:S01]  /*0d10*/  LEA R62, P0, R73.reuse, R4, 0x1 ;  /* 0x00000004493e7211 */ /* 0x040fe200078008ff */
[----:B------:R0:W4:Y:S03]  /*0d20*/  LDG.E.U16 R49, desc[UR60][R60.64] ;  /* 0x0000003c3c317981 */ /* 0x000126000c1e1500 */
[----:B------:R-:W-:Y:S01]  /*0d30*/  LEA.HI.X.SX32 R63, R73, R0, 0x1, P0 ;  /* 0x00000000493f7211 */ /* 0x000fe200000f0eff */
[----:B------:R-:W-:Y:S01]  /*0d40*/  IMAD R73, R15, 0x2, R71 ;  /* 0x000000020f497824 */ /* 0x000fe200078e0247 */
[----:B------:R-:W-:Y:S01]  /*0d50*/  LEA R64, P0, R75, R4, 0x1 ;  /* 0x000000044b407211 */ /* 0x000fe200078008ff */
[----:B------:R-:W4:Y:S02]  /*0d60*/  LDG.E.U16 R50, desc[UR60][R58.64] ;  /* 0x0000003c3a327981 */ /* 0x000f24000c1e1500 */
[----:B------:R-:W-:Y:S01]  /*0d70*/  IMAD R85, R15, 0x2, R73 ;  /* 0x000000020f557824 */ /* 0x000fe200078e0249 */
[----:B------:R-:W-:Y:S01]  /*0d80*/  LEA.HI.X.SX32 R57, R69, R0, 0x1, P1 ;  /* 0x0000000045397211 */ /* 0x000fe200008f0eff */
[----:B------:R1:W4:Y:S01]  /*0d90*/  LDG.E.U16 R52, desc[UR60][R62.64] ;  /* 0x0000003c3e347981 */ /* 0x000322000c1e1500 */
        /* <DEDUP_REMOVED lines=10> */
[----:B------:R-:W-:Y:S01]  /*0e40*/  LEA R68, P0, R81, R4, 0x1 ;  /* 0x0000000451447211 */ /* 0x000fe200078008ff */
[----:B------:R2:W4:Y:S02]  /*0e50*/  LDG.E.U16 R55, desc[UR60][R66.64] ;  /* 0x0000003c42377981 */ /* 0x000524000c1e1500 */
[----:B------:R-:W-:Y:S01]  /*0e60*/  IMAD R87, R15, 0x2, R79 ;  /* 0x000000020f577824 */ /* 0x000fe200078e024f */
[----:B------:R-:W-:Y:S01]  /*0e70*/  LEA.HI.X.SX32 R69, R81, R0, 0x1, P0 ;  /* 0x0000000051457211 */ /* 0x000fe200000f0eff */
[----:B------:R-:W4:Y:S02]  /*0e80*/  LDG.E.U16 R54, desc[UR60][R60.64] ;  /* 0x0000003c3c367981 */ /* 0x000f24000c1e1500 */
[----:B------:R-:W-:Y:S01]  /*0e90*/  IMAD R81, R15, 0x2, R87 ;  /* 0x000000020f517824 */ /* 0x000fe200078e0257 */
[----:B-1----:R-:W-:Y:S01]  /*0ea0*/  LEA R62, P0, R83, R4, 0x1 ;  /* 0x00000004533e7211 */ /* 0x002fe200078008ff */
[----:B------:R1:W4:Y:S02]  /*0eb0*/  LDG.E.U16 R56, desc[UR60][R68.64] ;  /* 0x0000003c44387981 */ /* 0x000324000c1e1500 */
[----:B------:R-:W-:Y:S01]  /*0ec0*/  IMAD R89, R15, 0x2, R81 ;  /* 0x000000020f597824 */ /* 0x000fe200078e0251 */
[----:B------:R-:W-:-:S03]  /*0ed0*/  LEA.HI.X.SX32 R63, R83, R0, 0x1, P0 ;  /* 0x00000000533f7211 */ /* 0x000fc600000f0eff */
[----:B------:R-:W-:Y:S01]  /*0ee0*/  IMAD R83, R15, 0x2, R89 ;  /* 0x000000020f537824 */ /* 0x000fe200078e0259 */
[----:B0-----:R-:W-:Y:S01]  /*0ef0*/  LEA R64, P0, R73, R4, 0x1 ;  /* 0x0000000449407211 */ /* 0x001fe200078008ff */
[----:B------:R-:W4:Y:S02]  /*0f00*/  LDG.E.U16 R57, desc[UR60][R62.64] ;  /* 0x0000003c3e397981 */ /* 0x000f24000c1e1500 */
[----:B------:R-:W-:Y:S01]  /*0f10*/  IMAD R91, R15, 0x2, R83 ;  /* 0x000000020f5b7824 */ /* 0x000fe200078e0253 */
[----:B------:R-:W-:Y:S02]  /*0f20*/  LEA.HI.X.SX32 R65, R73, R0, 0x1, P0 ;  /* 0x0000000049417211 */ /* 0x000fe400000f0eff */
[-C--:B--2---:R-:W-:Y:S01]  /*0f30*/  LEA R66, P0, R85, R4.reuse, 0x1 ;  /* 0x0000000455427211 */ /* 0x084fe200078008ff */
[----:B------:R-:W-:Y:S01]  /*0f40*/  IMAD R93, R15, 0x2, R91 ;  /* 0x000000020f5d7824 */ /* 0x000fe200078e025b */
[----:B------:R-:W-:Y:S01]  /*0f50*/  LEA R70, P1, R71, R4, 0x1 ;  /* 0x0000000447467211 */ /* 0x000fe200078208ff */
[----:B------:R-:W2:Y:S01]  /*0f60*/  LDG.E.U16 R58, desc[UR60][R64.64] ;  /* 0x0000003c403a7981 */ /* 0x000ea2000c1e1500 */
[-C--:B------:R-:W-:Y:S01]  /*0f70*/  LEA.HI.X.SX32 R67, R85, R0.reuse, 0x1, P0 ;  /* 0x0000000055437211 */ /* 0x080fe200000f0eff */
[----:B------:R-:W-:Y:S01]  /*0f80*/  IMAD R85, R15, 0x2, R93 ;  /* 0x000000020f557824 */ /* 0x000fe200078e025d */
[----:B------:R-:W-:-:S02]  /*0f90*/  LEA.HI.X.SX32 R71, R71, R0, 0x1, P1 ;  /* 0x0000000047477211 */ /* 0x000fc400008f0eff */
[----:B-1----:R-:W-:Y:S01]  /*0fa0*/  LEA R68, P0, R75, R4, 0x1 ;  /* 0x000000044b447211 */ /* 0x002fe200078008ff */
[----:B------:R-:W-:Y:S01]  /*0fb0*/  IMAD R95, R15, 0x2, R85 ;  /* 0x000000020f5f7824 */ /* 0x000fe200078e0255 */
[----:B------:R-:W2:Y:S02]  /*0fc0*/  LDG.E.U16 R60, desc[UR60][R66.64] ;  /* 0x0000003c423c7981 */ /* 0x000ea4000c1e1500 */
[----:B------:R-:W-:Y:S01]  /*0fd0*/  LEA.HI.X.SX32 R69, R75, R0, 0x1, P0 ;  /* 0x000000004b457211 */ /* 0x000fe200000f0eff */
[C---:B------:R-:W-:Y:S01]  /*0fe0*/  IMAD R97, R15.reuse, 0x2, R95 ;  /* 0x000000020f617824 */ /* 0x040fe200078e025f */
[----:B------:R0:W2:Y:S03]  /*0ff0*/  LDG.E.U16 R59, desc[UR60][R70.64] ;  /* 0x0000003c463b7981 */ /* 0x0000a6000c1e1500 */
[----:B------:R-:W-:Y:S01]  /*1000*/  IMAD R99, R15, 0x2, R97 ;  /* 0x000000020f637824 */ /* 0x000fe200078e0261 */
[-C--:B------:R-:W-:Y:S01]  /*1010*/  LEA R72, P1, R77, R4.reuse, 0x1 ;  /* 0x000000044d487211 */ /* 0x080fe200078208ff */
[----:B------:R-:W2:Y:S01]  /*1020*/  LDG.E.U16 R61, desc[UR60][R68.64] ;  /* 0x0000003c443d7981 */ /* 0x000ea2000c1e1500 */
[----:B0-----:R-:W-:Y:S01]  /*1030*/  LEA R70, P0, R79, R4, 0x1 ;  /* 0x000000044f467211 */ /* 0x001fe200078008ff */
[----:B------:R-:W-:-:S03]  /*1040*/  IMAD R101, R15, 0x2, R99 ;  /* 0x000000020f657824 */ /* 0x000fc600078e0263 */
[----:B------:R-:W-:Y:S02]  /*1050*/  LEA.HI.X.SX32 R71, R79, R0, 0x1, P0 ;  /* 0x000000004f477211 */ /* 0x000fe400000f0eff */
[----:B------:R-:W-:Y:S02]  /*1060*/  LEA R74, P0, R87, R4, 0x1 ;  /* 0x00000004574a7211 */ /* 0x000fe400078008ff */
[-C--:B------:R-:W-:Y:S01]  /*1070*/  LEA.HI.X.SX32 R73, R77, R0.reuse, 0x1, P1 ;  /* 0x000000004d497211 */ /* 0x080fe200008f0eff */
[----:B------:R-:W2:Y:S01]  /*1080*/  LDG.E.U16 R62, desc[UR60][R70.64] ;  /* 0x0000003c463e7981 */ /* 0x000ea2000c1e1500 */
[----:B------:R-:W-:Y:S01]  /*1090*/  LEA.HI.X.SX32 R75, R87, R0, 0x1, P0 ;  /* 0x00000000574b7211 */ /* 0x000fe200000f0eff */
[----:B------:R-:W-:Y:S01]  /*10a0*/  IMAD R87, R15, 0x2, R101 ;  /* 0x000000020f577824 */ /* 0x000fe200078e0265 */
[-C--:B------:R-:W-:Y:S01]  /*10b0*/  LEA R78, P1, R89, R4.reuse, 0x1 ;  /* 0x00000004594e7211 */ /* 0x080fe200078208ff */
[----:B------:R0:W2:Y:S02]  /*10c0*/  LDG.E.U16 R63, desc[UR60][R72.64] ;  /* 0x0000003c483f7981 */ /* 0x0000a4000c1e1500 */
[----:B------:R-:W-:Y:S01]  /*10d0*/  IMAD R103, R15, 0x2, R87 ;  /* 0x000000020f677824 */ /* 0x000fe200078e0257 */
[----:B------:R-:W-:Y:S01]  /*10e0*/  LEA R76, P0, R81, R4, 0x1 ;  /* 0x00000004514c7211 */ /* 0x000fe200078008ff */
[----:B------:R1:W2:Y:S02]  /*10f0*/  LDG.E.U16 R64, desc[UR60][R74.64] ;  /* 0x0000003c4a407981 */ /* 0x0002a4000c1e1500 */
[----:B------:R-:W-:Y:S01]  /*1100*/  IMAD R105, R15, 0x2, R103 ;  /* 0x000000020f697824 */ /* 0x000fe200078e0267 */
[----:B------:R-:W-:-:S02]  /*1110*/  LEA.HI.X.SX32 R79, R89, R0, 0x1, P1 ;  /* 0x00000000594f7211 */ /* 0x000fc400008f0eff */
[----:B------:R-:W-:Y:S01]  /*1120*/  LEA.HI.X.SX32 R77, R81, R0, 0x1, P0 ;  /* 0x00000000514d7211 */ /* 0x000fe200000f0eff */
[----:B------:R-:W-:Y:S01]  /*1130*/  IMAD R89, R15, 0x2, R105 ;  /* 0x000000020f597824 */ /* 0x000fe200078e0269 */
[----:B0-----:R-:W-:Y:S01]  /*1140*/  LEA R72, P0, R83, R4, 0x1 ;  /* 0x0000000453487211 */ /* 0x001fe200078008ff */
[----:B------:R-:W2:Y:S02]  /*1150*/  LDG.E.U16 R67, desc[UR60][R78.64] ;  /* 0x0000003c4e437981 */ /* 0x000ea4000c1e1500 */
[----:B------:R-:W-:Y:S01]  /*1160*/  IMAD R107, R15, 0x2, R89 ;  /* 0x000000020f6b7824 */ /* 0x000fe200078e0259 */
[----:B------:R-:W-:Y:S01]  /*1170*/  LEA.HI.X.SX32 R73, R83, R0, 0x1, P0 ;  /* 0x0000000053497211 */ /* 0x000fe200000f0eff */
[----:B------:R0:W2:Y:S01]  /*1180*/  LDG.E.U16 R65, desc[UR60][R76.64] ;  /* 0x0000003c4c417981 */ /* 0x0000a2000c1e1500 */
[-C--:B------:R-:W-:Y:S01]  /*1190*/  LEA R80, P0, R91, R4.reuse, 0x1 ;  /* 0x000000045b507211 */ /* 0x080fe200078008ff */
[----:B------:R-:W-:Y:S01]  /*11a0*/  IMAD R109, R15, 0x2, R107 ;  /* 0x000000020f6d7824 */ /* 0x000fe200078e026b */
[----:B------:R-:W-:Y:S01]  /*11b0*/  LEA R82, P1, R85, R4, 0x1 ;  /* 0x0000000455527211 */ /* 0x000fe200078208ff */
[----:B------:R-:W2:Y:S01]  /*11c0*/  LDG.E.U16 R66, desc[UR60][R72.64] ;  /* 0x0000003c48427981 */ /* 0x000ea2000c1e1500 */
[----:B------:R-:W-:Y:S01]  /*11d0*/  LEA.HI.X.SX32 R81, R91, R0, 0x1, P0 ;  /* 0x000000005b517211 */ /* 0x000fe200000f0eff */
[----:B------:R-:W-:Y:S01]  /*11e0*/  IMAD R91, R15, 0x2, R109 ;  /* 0x000000020f5b7824 */ /* 0x000fe200078e026d */
[----:B-1----:R-:W-:-:S03]  /*11f0*/  LEA R74, P0, R93, R4, 0x1 ;  /* 0x000000045d4a7211 */ /* 0x002fc600078008ff */
[----:B------:R-:W-:Y:S01]  /*1200*/  IMAD R111, R15, 0x2, R91 ;  /* 0x000000020f6f7824 */ /* 0x000fe200078e025b */
[----:B------:R-:W-:Y:S01]  /*1210*/  LEA.HI.X.SX32 R75, R93, R0, 0x1, P0 ;  /* 0x000000005d4b7211 */ /* 0x000fe200000f0eff */
[----:B------:R1:W2:Y:S02]  /*1220*/  LDG.E.U16 R68, desc[UR60][R80.64] ;  /* 0x0000003c50447981 */ /* 0x0002a4000c1e1500 */
[----:B------:R-:W-:Y:S01]  /*1230*/  IMAD R113, R15, 0x2, R111 ;  /* 0x000000020f717824 */ /* 0x000fe200078e026f */
[----:B0-----:R-:W-:Y:S01]  /*1240*/  LEA R76, P0, R95, R4, 0x1 ;  /* 0x000000045f4c7211 */ /* 0x001fe200078008ff */
[----:B------:R-:W2:Y:S02]  /*1250*/  LDG.E.U16 R69, desc[UR60][R74.64] ;  /* 0x0000003c4a457981 */ /* 0x000ea4000c1e1500 */
[----:B------:R-:W-:Y:S01]  /*1260*/  IMAD R115, R15, 0x2, R113 ;  /* 0x000000020f737824 */ /* 0x000fe200078e0271 */
[----:B------:R-:W-:-:S03]  /*1270*/  LEA.HI.X.SX32 R77, R95, R0, 0x1, P0 ;  /* 0x000000005f4d7211 */ /* 0x000fc600000f0eff */
[----:B------:R-:W-:Y:S01]  /*1280*/  IMAD R95, R15, 0x2, R115 ;  /* 0x000000020f5f7824 */ /* 0x000fe200078e0273 */
[----:B------:R-:W-:Y:S01]  /*1290*/  LEA R78, P0, R97, R4, 0x1 ;  /* 0x00000004614e7211 */ /* 0x000fe200078008ff */
[----:B------:R-:W2:Y:S02]  /*12a0*/  LDG.E.U16 R70, desc[UR60][R76.64] ;  /* 0x0000003c4c467981 */ /* 0x000ea4000c1e1500 */
[----:B------:R-:W-:Y:S01]  /*12b0*/  IMAD R117, R15, 0x2, R95 ;  /* 0x000000020f757824 */ /* 0x000fe200078e025f */
[-C--:B------:R-:W-:Y:S02]  /*12c0*/  LEA.HI.X.SX32 R83, R85, R0.reuse, 0x1, P1 ;  /* 0x0000000055537211 */ /* 0x080fe400008f0eff */
[----:B------:R-:W-:Y:S01]  /*12d0*/  LEA.HI.X.SX32 R79, R97, R0, 0x1, P0 ;  /* 0x00000000614f7211 */ /* 0x000fe200000f0eff */
[----:B------:R-:W-:Y:S01]  /*12e0*/  IMAD R119, R15, 0x2, R117 ;  /* 0x000000020f777824 */ /* 0x000fe200078e0275 */
[----:B-1----:R-:W-:Y:S01]  /*12f0*/  LEA R80, P0, R99, R4, 0x1 ;  /* 0x0000000463507211 */ /* 0x002fe200078008ff */
[----:B------:R0:W2:Y:S02]  /*1300*/  LDG.E.U16 R71, desc[UR60][R82.64] ;  /* 0x0000003c52477981 */ /* 0x0000a4000c1e1500 */
[----:B------:R-:W-:Y:S01]  /*1310*/  IMAD R121, R15, 0x2, R119 ;  /* 0x000000020f797824 */ /* 0x000fe200078e0277 */
[----:B------:R-:W-:Y:S01]  /*1320*/  LEA.HI.X.SX32 R81, R99, R0, 0x1, P0 ;  /* 0x0000000063517211 */ /* 0x000fe200000f0eff */
[----:B------:R1:W2:Y:S02]  /*1330*/  LDG.E.U16 R72, desc[UR60][R78.64] ;  /* 0x0000003c4e487981 */ /* 0x0002a4000c1e1500 */
[----:B------:R-:W-:-:S02]  /*1340*/  IMAD R123, R15, 0x2, R121 ;  /* 0x000000020f7b7824 */ /* 0x000fc400078e0279 */
[----:B------:R5:W2:Y:S01]  /*1350*/  LDG.E.U16 R73, desc[UR60][R80.64] ;  /* 0x0000003c50497981 */ /* 0x000aa2000c1e1500 */
[----:B0-----:R-:W-:Y:S01]  /*1360*/  LEA R82, P0, R87, R4, 0x1 ;  /* 0x0000000457527211 */ /* 0x001fe200078008ff */
[----:B------:R-:W-:-:S03]  /*1370*/  IMAD R125, R15, 0x2, R123 ;  /* 0x000000020f7d7824 */ /* 0x000fc600078e027b */
[----:B------:R-:W-:Y:S02]  /*1380*/  LEA.HI.X.SX32 R83, R87, R0, 0x1, P0 ;  /* 0x0000000057537211 */ /* 0x000fe400000f0eff */
[----:B------:R-:W-:-:S03]  /*1390*/  LEA R86, P0, R103, R4, 0x1 ;  /* 0x0000000467567211 */ /* 0x000fc600078008ff */
[----:B------:R0:W2:Y:S01]  /*13a0*/  LDG.E.U16 R74, desc[UR60][R82.64] ;  /* 0x0000003c524a7981 */ /* 0x0000a2000c1e1500 */
[----:B------:R-:W-:Y:S01]  /*13b0*/  LEA.HI.X.SX32 R87, R103, R0, 0x1, P0 ;  /* 0x0000000067577211 */ /* 0x000fe200000f0eff */
[----:B------:R-:W-:-:S04]  /*13c0*/  IMAD R103, R15, 0x2, R125 ;  /* 0x000000020f677824 */ /* 0x000fc800078e027d */
[----:B------:R-:W-:Y:S01]  /*13d0*/  IMAD R127, R15, 0x2, R103 ;  /* 0x000000020f7f7824 */ /* 0x000fe200078e0267 */
[----:B-1----:R-:W-:Y:S01]  /*13e0*/  LEA R78, P0, R105, R4, 0x1 ;  /* 0x00000004694e7211 */ /* 0x002fe200078008ff */
[----:B------:R1:W2:Y:S02]  /*13f0*/  LDG.E.U16 R76, desc[UR60][R86.64] ;  /* 0x0000003c564c7981 */ /* 0x0002a4000c1e1500 */
[----:B------:R-:W-:-:S04]  /*1400*/  IMAD R129, R15, 0x2, R127 ;  /* 0x000000020f817824 */ /* 0x000fc800078e027f */
[----:B------:R-:W-:-:S04]  /*1410*/  IMAD R131, R15, 0x2, R129 ;  /* 0x000000020f837824 */ /* 0x000fc800078e0281 */
[----:B------:R-:W-:-:S04]  /*1420*/  IMAD R133, R15, 0x2, R131 ;  /* 0x000000020f857824 */ /* 0x000fc800078e0283 */
[----:B------:R-:W-:-:S04]  /*1430*/  IMAD R135, R15, 0x2, R133 ;  /* 0x000000020f877824 */ /* 0x000fc800078e0285 */
[----:B------:R-:W-:Y:S01]  /*1440*/  IMAD R137, R15, 0x2, R135 ;  /* 0x000000020f897824 */ /* 0x000fe200078e0287 */
[----:B------:R-:W-:-:S03]  /*1450*/  LEA.HI.X.SX32 R79, R105, R0, 0x1, P0 ;  /* 0x00000000694f7211 */ /* 0x000fc600000f0eff */
[----:B------:R-:W-:Y:S01]  /*1460*/  IMAD R139, R15, 0x2, R137 ;  /* 0x000000020f8b7824 */ /* 0x000fe200078e0289 */
[----:B-----5:R-:W-:Y:S01]  /*1470*/  LEA R80, P0, R107, R4, 0x1 ;  /* 0x000000046b507211 */ /* 0x020fe200078008ff */
[----:B------:R5:W2:Y:S02]  /*1480*/  LDG.E.U16 R77, desc[UR60][R78.64] ;  /* 0x0000003c4e4d7981 */ /* 0x000aa4000c1e1500 */
[----:B------:R-:W-:Y:S01]  /*1490*/  IMAD R141, R15, 0x2, R139 ;  /* 0x000000020f8d7824 */ /* 0x000fe200078e028b */
[----:B------:R-:W-:Y:S02]  /*14a0*/  LEA.HI.X.SX32 R81, R107, R0, 0x1, P0 ;  /* 0x000000006b517211 */ /* 0x000fe400000f0eff */
[-C--:B0-----:R-:W-:Y:S01]  /*14b0*/  LEA R82, P0, R109, R4.reuse, 0x1 ;  /* 0x000000046d527211 */ /* 0x081fe200078008ff */
[----:B------:R-:W-:Y:S01]  /*14c0*/  IMAD R143, R15, 0x2, R141 ;  /* 0x000000020f8f7824 */ /* 0x000fe200078e028d */
[----:B------:R-:W-:Y:S02]  /*14d0*/  LEA R84, P1, R101, R4, 0x1 ;  /* 0x0000000465547211 */ /* 0x000fe400078208ff */
[----:B------:R-:W-:Y:S01]  /*14e0*/  LEA.HI.X.SX32 R83, R109, R0, 0x1, P0 ;  /* 0x000000006d537211 */ /* 0x000fe200000f0eff */
[----:B------:R-:W-:Y:S01]  /*14f0*/  IMAD R105, R15, 0x2, R143 ;  /* 0x000000020f697824 */ /* 0x000fe200078e028f */
[----:B-1----:R-:W-:-:S02]  /*1500*/  LEA R86, P0, R91, R4, 0x1 ;  /* 0x000000045b567211 */ /* 0x002fc400078008ff */
[-C--:B------:R-:W-:Y:S01]  /*1510*/  LEA.HI.X.SX32 R85, R101, R0.reuse, 0x1, P1 ;  /* 0x0000000065557211 */ /* 0x080fe200008f0eff */
[----:B------:R-:W-:Y:S01]  /*1520*/  IMAD R145, R15, 0x2, R105 ;  /* 0x000000020f917824 */ /* 0x000fe200078e0269 */
[----:B------:R-:W-:Y:S01]  /*1530*/  LEA.HI.X.SX32 R87, R91, R0, 0x1, P0 ;  /* 0x000000005b577211 */ /* 0x000fe200000f0eff */
[----:B------:R-:W2:Y:S01]  /*1540*/  LDG.E.U16 R92, desc[UR60][R82.64] ;  /* 0x0000003c525c7981 */ /* 0x000ea2000c1e1500 */
[-C--:B-----5:R-:W-:Y:S01]  /*1550*/  LEA R78, P0, R113, R4.reuse, 0x1 ;  /* 0x00000004714e7211 */ /* 0x0a0fe200078008ff */
[----:B------:R-:W-:Y:S01]  /*1560*/  IMAD R147, R15, 0x2, R145 ;  /* 0x000000020f937824 */ /* 0x000fe200078e0291 */
[----:B------:R-:W-:Y:S01]  /*1570*/  LEA R88, P1, R89, R4, 0x1 ;  /* 0x0000000459587211 */ /* 0x000fe200078208ff */
[----:B------:R-:W5:Y:S01]  /*1580*/  LDG.E.U16 R75, desc[UR60][R84.64] ;  /* 0x0000003c544b7981 */ /* 0x000f62000c1e1500 */
[-C--:B------:R-:W-:Y:S01]  /*1590*/  LEA.HI.X.SX32 R79, R113, R0.reuse, 0x1, P0 ;  /* 0x00000000714f7211 */ /* 0x080fe200000f0eff */
[----:B------:R-:W-:Y:S01]  /*15a0*/  IMAD R149, R15, 0x2, R147 ;  /* 0x000000020f957824 */ /* 0x000fe200078e0293 */
[----:B------:R-:W-:Y:S01]  /*15b0*/  LEA.HI.X.SX32 R89, R89, R0, 0x1, P1 ;  /* 0x0000000059597211 */ /* 0x000fe200008f0eff */
[----:B------:R-:W5:Y:S01]  /*15c0*/  LDG.E.U16 R93, desc[UR60][R86.64] ;  /* 0x0000003c565d7981 */ /* 0x000f62000c1e1500 */
[----:B------:R-:W-:-:S03]  /*15d0*/  LEA R90, P1, R111, R4, 0x1 ;  /* 0x000000046f5a7211 */ /* 0x000fc600078208ff */
[----:B------:R0:W5:Y:S01]  /*15e0*/  LDG.E.U16 R84, desc[UR60][R80.64] ;  /* 0x0000003c50547981 */ /* 0x000162000c1e1500 */
[----:B------:R-:W-:Y:S01]  /*15f0*/  IMAD R109, R15, 0x2, R149 ;  /* 0x000000020f6d7824 */ /* 0x000fe200078e0295 */
[----:B------:R-:W-:Y:S02]  /*1600*/  LEA.HI.X.SX32 R91, R111, R0, 0x1, P1 ;  /* 0x000000006f5b7211 */ /* 0x000fe400008f0eff */
[----:B------:R1:W5:Y:S04]  /*1610*/  LDG.E.U16 R85, desc[UR60][R88.64] ;  /* 0x0000003c58557981 */ /* 0x000368000c1e1500 */
[----:B------:R3:W5:Y:S01]  /*1620*/  LDG.E.U16 R96, desc[UR60][R78.64] ;  /* 0x0000003c4e607981 */ /* 0x000762000c1e1500 */
[-C--:B0-----:R-:W-:Y:S02]  /*1630*/  LEA R80, P0, R115, R4.reuse, 0x1 ;  /* 0x0000000473507211 */ /* 0x081fe400078008ff */
[----:B------:R-:W-:Y:S01]  /*1640*/  LEA R86, P1, R117, R4, 0x1 ;  /* 0x0000000475567211 */ /* 0x000fe200078208ff */
[----:B------:R0:W5:Y:S01]  /*1650*/  LDG.E.U16 R97, desc[UR60][R90.64] ;  /* 0x0000003c5a617981 */ /* 0x000162000c1e1500 */
[----:B------:R-:W-:-:S02]  /*1660*/  LEA.HI.X.SX32 R81, R115, R0, 0x1, P0 ;  /* 0x0000000073517211 */ /* 0x000fc400000f0eff */
[----:B------:R-:W-:Y:S02]  /*1670*/  LEA R82, P0, R95, R4, 0x1 ;  /* 0x000000045f527211 */ /* 0x000fe400078008ff */
[-C--:B------:R-:W-:Y:S01]  /*1680*/  LEA.HI.X.SX32 R87, R117, R0.reuse, 0x1, P1 ;  /* 0x0000000075577211 */ /* 0x080fe200008f0eff */
[----:B------:R0:W5:Y:S01]  /*1690*/  LDG.E.U16 R98, desc[UR60][R80.64] ;  /* 0x0000003c50627981 */ /* 0x000162000c1e1500 */
[----:B------:R-:W-:Y:S01]  /*16a0*/  LEA.HI.X.SX32 R83, R95, R0, 0x1, P0 ;  /* 0x000000005f537211 */ /* 0x000fe200000f0eff */
[----:B------:R-:W-:Y:S01]  /*16b0*/  IMAD R95, R15, 0x2, R109 ;  /* 0x000000020f5f7824 */ /* 0x000fe200078e026d */
[----:B-1----:R-:W-:Y:S01]  /*16c0*/  LEA R88, P0, R119, R4, 0x1 ;  /* 0x0000000477587211 */ /* 0x002fe200078008ff */
[----:B------:R-:W5:Y:S02]  /*16d0*/  LDG.E.U16 R101, desc[UR60][R86.64] ;  /* 0x0000003c56657981 */ /* 0x000f64000c1e1500 */
[----:B------:R-:W-:Y:S01]  /*16e0*/  IMAD R117, R15, 0x2, R95 ;  /* 0x000000020f757824 */ /* 0x000fe200078e025f */
[----:B------:R-:W-:Y:S01]  /*16f0*/  LEA.HI.X.SX32 R89, R119, R0, 0x1, P0 ;  /* 0x0000000077597211 */ /* 0x000fe200000f0eff */
[----:B------:R1:W5:Y:S01]  /*1700*/  LDG.E.U16 R99, desc[UR60][R82.64] ;  /* 0x0000003c52637981 */ /* 0x000362000c1e1500 */
[-C--:B---3--:R-:W-:Y:S01]  /*1710*/  LEA R78, P0, R121, R4.reuse, 0x1 ;  /* 0x00000004794e7211 */ /* 0x088fe200078008ff */
[----:B------:R-:W-:Y:S01]  /*1720*/  IMAD R119, R15, 0x2, R117 ;  /* 0x000000020f777824 */ /* 0x000fe200078e0275 */
[----:B0-----:R-:W-:Y:S01]  /*1730*/  LEA R90, P1, R125, R4, 0x1 ;  /* 0x000000047d5a7211 */ /* 0x001fe200078208ff */
[----:B------:R0:W3:Y:S01]  /*1740*/  LDG.E.U16 R100, desc[UR60][R88.64] ;  /* 0x0000003c58647981 */ /* 0x0000e2000c1e1500 */
[----:B------:R-:W-:-:S02]  /*1750*/  LEA.HI.X.SX32 R79, R121, R0, 0x1, P0 ;  /* 0x00000000794f7211 */ /* 0x000fc400000f0eff */
[----:B------:R-:W-:Y:S01]  /*1760*/  LEA R80, P0, R123, R4, 0x1 ;  /* 0x000000047b507211 */ /* 0x000fe200078008ff */
[----:B------:R-:W-:Y:S01]  /*1770*/  IMAD R113, R15, 0x2, R119 ;  /* 0x000000020f717824 */ /* 0x000fe200078e0277 */
[-C--:B------:R-:W-:Y:S01]  /*1780*/  LEA.HI.X.SX32 R91, R125, R0.reuse, 0x1, P1 ;  /* 0x000000007d5b7211 */ /* 0x080fe200008f0eff */
[----:B------:R0:W3:Y:S01]  /*1790*/  LDG.E.U16 R104, desc[UR60][R78.64] ;  /* 0x0000003c4e687981 */ /* 0x0000e2000c1e1500 */
[----:B------:R-:W-:Y:S01]  /*17a0*/  LEA.HI.X.SX32 R81, R123, R0, 0x1, P0 ;  /* 0x000000007b517211 */ /* 0x000fe200000f0eff */
[----:B------:R-:W-:Y:S01]  /*17b0*/  IMAD R121, R15, 0x2, R113 ;  /* 0x000000020f797824 */ /* 0x000fe200078e0271 */
[C---:B-1----:R-:W-:Y:S01]  /*17c0*/  LEA R82, P0, R103.reuse, R4, 0x1 ;  /* 0x0000000467527211 */ /* 0x042fe200078008ff */
[----:B------:R1:W3:Y:S03]  /*17d0*/  LDG.E.U16 R107, desc[UR60][R90.64] ;  /* 0x0000003c5a6b7981 */ /* 0x0002e6000c1e1500 */
[----:B------:R-:W-:Y:S01]  /*17e0*/  LEA.HI.X.SX32 R83, R103, R0, 0x1, P0 ;  /* 0x0000000067537211 */ /* 0x000fe200000f0eff */
[----:B------:R-:W-:Y:S01]  /*17f0*/  IMAD R103, R15, 0x2, R121 ;  /* 0x000000020f677824 */ /* 0x000fe200078e0279 */
[----:B------:R-:W-:Y:S01]  /*1800*/  LEA R86, P0, R127, R4, 0x1 ;  /* 0x000000047f567211 */ /* 0x000fe200078008ff */
[----:B------:R-:W3:Y:S02]  /*1810*/  LDG.E.U16 R106, desc[UR60][R80.64] ;  /* 0x0000003c506a7981 */ /* 0x000ee4000c1e1500 */
[----:B------:R-:W-:Y:S01]  /*1820*/  IMAD R123, R15, 0x2, R103 ;  /* 0x000000020f7b7824 */ /* 0x000fe200078e0267 */
[----:B------:R-:W-:Y:S01]  /*1830*/  LEA.HI.X.SX32 R87, R127, R0, 0x1, P0 ;  /* 0x000000007f577211 */ /* 0x000fe200000f0eff */
[----:B------:R1:W3:Y:S02]  /*1840*/  LDG.E.U16 R108, desc[UR60][R82.64] ;  /* 0x0000003c526c7981 */ /* 0x0002e4000c1e1500 */
[----:B------:R-:W-:Y:S01]  /*1850*/  IMAD R125, R15, 0x2, R123 ;  /* 0x000000020f7d7824 */ /* 0x000fe200078e027b */
[-C--:B0-----:R-:W-:Y:S01]  /*1860*/  LEA R88, P0, R129, R4.reuse, 0x1 ;  /* 0x0000000481587211 */ /* 0x081fe200078008ff */
[----:B------:R0:W3:Y:S02]  /*1870*/  LDG.E.U16 R110, desc[UR60][R86.64] ;  /* 0x0000003c566e7981 */ /* 0x0000e4000c1e1500 */
[----:B------:R-:W-:Y:S01]  /*1880*/  IMAD R127, R15, 0x2, R125 ;  /* 0x000000020f7f7824 */ /* 0x000fe200078e027d */
[----:B------:R-:W-:-:S02]  /*1890*/  LEA R78, P1, R131, R4, 0x1 ;  /* 0x00000004834e7211 */ /* 0x000fc400078208ff */
[----:B------:R-:W-:Y:S01]  /*18a0*/  LEA.HI.X.SX32 R89, R129, R0, 0x1, P0 ;  /* 0x0000000081597211 */ /* 0x000fe200000f0eff */
[----:B------:R-:W-:Y:S01]  /*18b0*/  IMAD R129, R15, 0x2, R127 ;  /* 0x000000020f817824 */ /* 0x000fe200078e027f */
[----:B-1----:R-:W-:Y:S02]  /*18c0*/  LEA R90, P0, R133, R4, 0x1 ;  /* 0x00000004855a7211 */ /* 0x002fe400078008ff */
[-C--:B------:R-:W-:Y:S01]  /*18d0*/  LEA.HI.X.SX32 R79, R131, R0.reuse, 0x1, P1 ;  /* 0x00000000834f7211 */ /* 0x080fe200008f0eff */
[----:B------:R-:W-:Y:S01]  /*18e0*/  IMAD R131, R15, 0x2, R129 ;  /* 0x000000020f837824 */ /* 0x000fe200078e0281 */
[----:B------:R-:W-:Y:S01]  /*18f0*/  LEA.HI.X.SX32 R91, R133, R0, 0x1, P0 ;  /* 0x00000000855b7211 */ /* 0x000fe200000f0eff */
[----:B------:R-:W3:Y:S01]  /*1900*/  LDG.E.U16 R111, desc[UR60][R88.64] ;  /* 0x0000003c586f7981 */ /* 0x000ee2000c1e1500 */
[-C--:B------:R-:W-:Y:S01]  /*1910*/  LEA R82, P0, R135, R4.reuse, 0x1 ;  /* 0x0000000487527211 */ /* 0x080fe200078008ff */
[----:B------:R-:W-:Y:S01]  /*1920*/  IMAD R133, R15, 0x2, R131 ;  /* 0x000000020f857824 */ /* 0x000fe200078e0283 */
[----:B------:R-:W-:Y:S01]  /*1930*/  LEA R80, P1, R139, R4, 0x1 ;  /* 0x000000048b507211 */ /* 0x000fe200078208ff */
[----:B------:R1:W3:Y:S01]  /*1940*/  LDG.E.U16 R115, desc[UR60][R78.64] ;  /* 0x0000003c4e737981 */ /* 0x0002e2000c1e1500 */
[----:B------:R-:W-:Y:S01]  /*1950*/  LEA.HI.X.SX32 R83, R135, R0, 0x1, P0 ;  /* 0x0000000087537211 */ /* 0x000fe200000f0eff */
[----:B------:R-:W-:Y:S01]  /*1960*/  IMAD R135, R15, 0x2, R133 ;  /* 0x000000020f877824 */ /* 0x000fe200078e0285 */
[----:B0-----:R-:W-:Y:S01]  /*1970*/  LEA R86, P0, R137, R4, 0x1 ;  /* 0x0000000489567211 */ /* 0x001fe200078008ff */
[----:B------:R0:W3:Y:S02]  /*1980*/  LDG.E.U16 R112, desc[UR60][R90.64] ;  /* 0x0000003c5a707981 */ /* 0x0000e4000c1e1500 */
[----:B------:R-:W-:Y:S01]  /*1990*/  IMAD R151, R15, 0x2, R135 ;  /* 0x000000020f977824 */ /* 0x000fe200078e0287 */
[----:B------:R-:W-:Y:S01]  /*19a0*/  LEA.HI.X.SX32 R87, R137, R0, 0x1, P0 ;  /* 0x0000000089577211 */ /* 0x000fe200000f0eff */
[----:B------:R0:W3:Y:S02]  /*19b0*/  LDG.E.U16 R114, desc[UR60][R82.64] ;  /* 0x0000003c52727981 */ /* 0x0000e4000c1e1500 */
[----:B------:R-:W-:Y:S01]  /*19c0*/  IMAD R137, R15, 0x2, R151 ;  /* 0x000000020f897824 */ /* 0x000fe200078e0297 */
[----:B-1----:R-:W-:Y:S01]  /*19d0*/  LEA R78, P0, R141, R4, 0x1 ;  /* 0x000000048d4e7211 */ /* 0x002fe200078008ff */
[----:B------:R-:W3:Y:S01]  /*19e0*/  LDG.E.U16 R116, desc[UR60][R86.64] ;  /* 0x0000003c56747981 */ /* 0x000ee2000c1e1500 */
[-C--:B------:R-:W-:Y:S01]  /*19f0*/  LEA.HI.X.SX32 R81, R139, R0.reuse, 0x1, P1 ;  /* 0x000000008b517211 */ /* 0x080fe200008f0eff */
[----:B------:R-:W-:Y:S01]  /*1a00*/  IMAD R139, R15, 0x2, R137 ;  /* 0x000000020f8b7824 */ /* 0x000fe200078e0289 */
[----:B------:R-:W-:-:S02]  /*1a10*/  LEA.HI.X.SX32 R79, R141, R0, 0x1, P0 ;  /* 0x000000008d4f7211 */ /* 0x000fc400000f0eff */
[-C--:B------:R-:W-:Y:S01]  /*1a20*/  LEA R88, P0, R145, R4.reuse, 0x1 ;  /* 0x0000000491587211 */ /* 0x080fe200078008ff */
[----:B------:R-:W-:Y:S01]  /*1a30*/  IMAD R141, R15, 0x2, R139 ;  /* 0x000000020f8d7824 */ /* 0x000fe200078e028b */
[----:B0-----:R-:W-:Y:S01]  /*1a40*/  LEA R90, P1, R121, R4, 0x1 ;  /* 0x00000004795a7211 */ /* 0x001fe200078208ff */
[----:B------:R0:W3:Y:S01]  /*1a50*/  LDG.E.U16 R157, desc[UR60][R80.64] ;  /* 0x0000003c509d7981 */ /* 0x0000e2000c1e1500 */
[----:B------:R-:W-:Y:S01]  /*1a60*/  LEA.HI.X.SX32 R89, R145, R0, 0x1, P0 ;  /* 0x0000000091597211 */ /* 0x000fe200000f0eff */
[----:B------:R-:W-:Y:S01]  /*1a70*/  IMAD R145, R15, 0x2, R141 ;  /* 0x000000020f917824 */ /* 0x000fe200078e028d */
[----:B------:R-:W-:Y:S01]  /*1a80*/  LEA R82, P0, R95, R4, 0x1 ;  /* 0x000000045f527211 */ /* 0x000fe200078008ff */
[----:B------:R1:W3:Y:S02]  /*1a90*/  LDG.E.U16 R118, desc[UR60][R78.64] ;  /* 0x0000003c4e767981 */ /* 0x0002e4000c1e1500 */
[----:B------:R-:W-:Y:S01]  /*1aa0*/  IMAD R153, R15, 0x2, R145 ;  /* 0x000000020f997824 */ /* 0x000fe200078e0291 */
[----:B------:R-:W-:Y:S01]  /*1ab0*/  LEA.HI.X.SX32 R83, R95, R0, 0x1, P0 ;  /* 0x000000005f537211 */ /* 0x000fe200000f0eff */
[----:B------:R1:W3:Y:S02]  /*1ac0*/  LDG.E.U16 R159, desc[UR60][R88.64] ;  /* 0x0000003c589f7981 */ /* 0x0002e4000c1e1500 */
[----:B------:R-:W-:Y:S01]  /*1ad0*/  IMAD R155, R15, 0x2, R153 ;  /* 0x000000020f9b7824 */ /* 0x000fe200078e0299 */
[----:B0-----:R-:W-:Y:S01]  /*1ae0*/  LEA R80, P0, R127, R4, 0x1 ;  /* 0x000000047f507211 */ /* 0x001fe200078008ff */
[----:B------:R0:W3:Y:S02]  /*1af0*/  LDG.E.U16 R161, desc[UR60][R82.64] ;  /* 0x0000003c52a17981 */ /* 0x0000e4000c1e1500 */
[----:B------:R-:W-:Y:S01]  /*1b00*/  IMAD R95, R15, 0x2, R155 ;  /* 0x000000020f5f7824 */ /* 0x000fe200078e029b */
[----:B------:R-:W-:-:S02]  /*1b10*/  LEA.HI.X.SX32 R91, R121, R0, 0x1, P1 ;  /* 0x00000000795b7211 */ /* 0x000fc400008f0eff */
[----:B------:R-:W-:Y:S01]  /*1b20*/  LEA.HI.X.SX32 R81, R127, R0, 0x1, P0 ;  /* 0x000000007f517211 */ /* 0x000fe200000f0eff */
[----:B------:R-:W-:Y:S01]  /*1b30*/  IMAD R121, R15, 0x2, R95 ;  /* 0x000000020f797824 */ /* 0x000fe200078e025f */
[----:B------:R-:W-:Y:S01]  /*1b40*/  LEA R86, P0, R135, R4, 0x1 ;  /* 0x0000000487567211 */ /* 0x000fe200078008ff */
[----:B------:R0:W3:Y:S02]  /*1b50*/  LDG.E.U16 R163, desc[UR60][R90.64] ;  /* 0x0000003c5aa37981 */ /* 0x0000e4000c1e1500 */
[----:B------:R-:W-:Y:S01]  /*1b60*/  IMAD R127, R15, 0x2, R121 ;  /* 0x000000020f7f7824 */ /* 0x000fe200078e0279 */
[----:B------:R-:W-:Y:S01]  /*1b70*/  LEA.HI.X.SX32 R87, R135, R0, 0x1, P0 ;  /* 0x0000000087577211 */ /* 0x000fe200000f0eff */
[----:B------:R4:W3:Y:S01]  /*1b80*/  LDG.E.U16 R165, desc[UR60][R80.64] ;  /* 0x0000003c50a57981 */ /* 0x0008e2000c1e1500 */
[-C--:B-1----:R-:W-:Y:S01]  /*1b90*/  LEA R78, P1, R141, R4.reuse, 0x1 ;  /* 0x000000048d4e7211 */ /* 0x082fe200078208ff */
[----:B------:R-:W-:Y:S01]  /*1ba0*/  IMAD R135, R15, 0x2, R127 ;  /* 0x000000020f877824 */ /* 0x000fe200078e027f */
[----:B------:R-:W-:Y:S01]  /*1bb0*/  LEA R88, P0, R95, R4, 0x1 ;  /* 0x000000045f587211 */ /* 0x000fe200078008ff */
[----:B------:R-:W3:Y:S01]  /*1bc0*/  LDG.E.U16 R167, desc[UR60][R86.64] ;  /* 0x0000003c56a77981 */ /* 0x000ee2000c1e1500 */
[-C--:B------:R-:W-:Y:S01]  /*1bd0*/  LEA.HI.X.SX32 R79, R141, R0.reuse, 0x1, P1 ;  /* 0x000000008d4f7211 */ /* 0x080fe200008f0eff */
[----:B------:R-:W-:Y:S01]  /*1be0*/  IMAD R141, R15, 0x2, R135 ;  /* 0x000000020f8d7824 */ /* 0x000fe200078e0287 */
[----:B------:R-:W-:-:S02]  /*1bf0*/  LEA.HI.X.SX32 R89, R95, R0, 0x1, P0 ;  /* 0x000000005f597211 */ /* 0x000fc400000f0eff */
[-C--:B0-----:R-:W-:Y:S01]  /*1c00*/  LEA R82, P0, R143, R4.reuse, 0x1 ;  /* 0x000000048f527211 */ /* 0x081fe200078008ff */
[----:B------:R0:W3:Y:S01]  /*1c10*/  LDG.E.U16 R169, desc[UR60][R78.64] ;  /* 0x0000003c4ea97981 */ /* 0x0000e2000c1e1500 */
[----:B------:R-:W-:Y:S02]  /*1c20*/  LEA R90, P1, R141, R4, 0x1 ;  /* 0x000000048d5a7211 */ /* 0x000fe400078208ff */
[----:B------:R-:W-:Y:S01]  /*1c30*/  LEA.HI.X.SX32 R83, R143, R0, 0x1, P0 ;  /* 0x000000008f537211 */ /* 0x000fe200000f0eff */
[----:B------:R1:W3:Y:S01]  /*1c40*/  LDG.E.U16 R171, desc[UR60][R88.64] ;  /* 0x0000003c58ab7981 */ /* 0x0002e2000c1e1500 */
[----:B------:R-:W-:Y:S02]  /*1c50*/  LEA R94, P0, R117, R4, 0x1 ;  /* 0x00000004755e7211 */ /* 0x000fe400078008ff */
[-C--:B------:R-:W-:Y:S01]  /*1c60*/  LEA.HI.X.SX32 R91, R141, R0.reuse, 0x1, P1 ;  /* 0x000000008d5b7211 */ /* 0x080fe200008f0eff */
[----:B------:R1:W3:Y:S01]  /*1c70*/  LDG.E.U16 R120, desc[UR60][R82.64] ;  /* 0x0000003c52787981 */ /* 0x0002e2000c1e1500 */
[----:B------:R-:W-:-:S02]  /*1c80*/  LEA.HI.X.SX32 R95, R117, R0, 0x1, P0 ;  /* 0x00000000755f7211 */ /* 0x000fc400000f0eff */
[-C--:B----4-:R-:W-:Y:S01]  /*1c90*/  LEA R80, P1, R147, R4.reuse, 0x1 ;  /* 0x0000000493507211 */ /* 0x090fe200078208ff */
[----:B------:R4:W3:Y:S01]  /*1ca0*/  LDG.E.U16 R143, desc[UR60][R90.64] ;  /* 0x0000003c5a8f7981 */ /* 0x0008e2000c1e1500 */
[----:B0-----:R-:W-:Y:S02]  /*1cb0*/  LEA R78, P0, R129, R4, 0x1 ;  /* 0x00000004814e7211 */ /* 0x001fe400078008ff */
[-C--:B------:R-:W-:Y:S01]  /*1cc0*/  LEA.HI.X.SX32 R81, R147, R0.reuse, 0x1, P1 ;  /* 0x0000000093517211 */ /* 0x080fe200008f0eff */
[----:B------:R-:W3:Y:S01]  /*1cd0*/  LDG.E.U16 R122, desc[UR60][R94.64] ;  /* 0x0000003c5e7a7981 */ /* 0x000ee2000c1e1500 */
[----:B------:R-:W-:Y:S02]  /*1ce0*/  LEA.HI.X.SX32 R79, R129, R0, 0x1, P0 ;  /* 0x00000000814f7211 */ /* 0x000fe400000f0eff */
[-C--:B------:R-:W-:Y:S01]  /*1cf0*/  LEA R86, P1, R103, R4.reuse, 0x1 ;  /* 0x0000000467567211 */ /* 0x080fe200078208ff */
[----:B------:R-:W-:Y:S01]  /*1d00*/  IMAD R141, R15, 0x2, R141 ;  /* 0x000000020f8d7824 */ /* 0x000fe200078e028d */
[----:B-1----:R-:W-:Y:S01]  /*1d10*/  LEA R88, P0, R151, R4, 0x1 ;  /* 0x0000000497587211 */ /* 0x002fe200078008ff */
[----:B------:R-:W3:Y:S01]  /*1d20*/  LDG.E.U16 R117, desc[UR60][R80.64] ;  /* 0x0000003c50757981 */ /* 0x000ee2000c1e1500 */
[----:B------:R-:W-:-:S02]  /*1d30*/  LEA.HI.X.SX32 R87, R103, R0, 0x1, P1 ;  /* 0x0000000067577211 */ /* 0x000fc400008f0eff */
[----:B------:R-:W-:Y:S01]  /*1d40*/  LEA.HI.X.SX32 R89, R151, R0, 0x1, P0 ;  /* 0x0000000097597211 */ /* 0x000fe200000f0eff */
[----:B------:R-:W3:Y:S01]  /*1d50*/  LDG.E.U16 R126, desc[UR60][R78.64] ;  /* 0x0000003c4e7e7981 */ /* 0x000ee2000c1e1500 */
[----:B------:R-:W-:-:S03]  /*1d60*/  LEA R82, P0, R121, R4, 0x1 ;  /* 0x0000000479527211 */ /* 0x000fc600078008ff */
[----:B------:R0:W3:Y:S01]  /*1d70*/  LDG.E.U16 R124, desc[UR60][R86.64] ;  /* 0x0000003c567c7981 */ /* 0x0000e2000c1e1500 */
[----:B------:R-:W-:Y:S02]  /*1d80*/  LEA.HI.X.SX32 R83, R121, R0, 0x1, P0 ;  /* 0x0000000079537211 */ /* 0x000fe400000f0eff */
[-C--:B----4-:R-:W-:Y:S01]  /*1d90*/  LEA R90, P1, R145, R4.reuse, 0x1 ;  /* 0x00000004915a7211 */ /* 0x090fe200078208ff */
[----:B------:R1:W4:Y:S01]  /*1da0*/  LDG.E.U16 R129, desc[UR60][R88.64] ;  /* 0x0000003c58817981 */ /* 0x000322000c1e1500 */
[----:B0-----:R-:W-:-:S03]  /*1db0*/  LEA R86, P0, R149, R4, 0x1 ;  /* 0x0000000495567211 */ /* 0x001fc600078008ff */
[----:B------:R0:W4:Y:S01]  /*1dc0*/  LDG.E.U16 R134, desc[UR60][R82.64] ;  /* 0x0000003c52867981 */ /* 0x000122000c1e1500 */
[----:B------:R-:W-:Y:S02]  /*1dd0*/  LEA.HI.X.SX32 R87, R149, R0, 0x1, P0 ;  /* 0x0000000095577211 */ /* 0x000fe400000f0eff */
[----:B------:R-:W-:Y:S02]  /*1de0*/  LEA R94, P0, R123, R4, 0x1 ;  /* 0x000000047b5e7211 */ /* 0x000fe400078008ff */
[----:B------:R-:W-:Y:S02]  /*1df0*/  LEA.HI.X.SX32 R91, R145, R0, 0x1, P1 ;  /* 0x00000000915b7211 */ /* 0x000fe400008f0eff */
[----:B------:R-:W-:Y:S02]  /*1e00*/  LEA R80, P1, R141, R4, 0x1 ;  /* 0x000000048d507211 */ /* 0x000fe400078208ff */
[----:B------:R-:W-:Y:S01]  /*1e10*/  LEA.HI.X.SX32 R95, R123, R0, 0x1, P0 ;  /* 0x000000007b5f7211 */ /* 0x000fe200000f0eff */
[----:B------:R-:W4:Y:S01]  /*1e20*/  LDG.E.U16 R132, desc[UR60][R90.64] ;  /* 0x0000003c5a847981 */ /* 0x000f22000c1e1500 */
[----:B-1----:R-:W-:-:S02]  /*1e30*/  LEA R88, P0, R137, R4, 0x1 ;  /* 0x0000000489587211 */ /* 0x002fc400078008ff */
[----:B------:R-:W-:Y:S01]  /*1e40*/  LEA.HI.X.SX32 R81, R141, R0, 0x1, P1 ;  /* 0x000000008d517211 */ /* 0x000fe200008f0eff */
[----:B------:R-:W-:Y:S01]  /*1e50*/  IMAD R141, R15, 0x2, R141 ;  /* 0x000000020f8d7824 */ /* 0x000fe200078e028d */
[----:B------:R-:W-:Y:S01]  /*1e60*/  LEA R78, P1, R119, R4, 0x1 ;  /* 0x00000004774e7211 */ /* 0x000fe200078208ff */
[----:B------:R-:W4:Y:S01]  /*1e70*/  LDG.E.U16 R123, desc[UR60][R94.64] ;  /* 0x0000003c5e7b7981 */ /* 0x000f22000c1e1500 */
[----:B------:R-:W-:Y:S02]  /*1e80*/  LEA.HI.X.SX32 R89, R137, R0, 0x1, P0 ;  /* 0x0000000089597211 */ /* 0x000fe400000f0eff */
[----:B0-----:R-:W-:Y:S01]  /*1e90*/  LEA R82, P0, R153, R4, 0x1 ;  /* 0x0000000499527211 */ /* 0x001fe200078008ff */
[----:B------:R-:W4:Y:S01]  /*1ea0*/  LDG.E.U16 R136, desc[UR60][R80.64] ;  /* 0x0000003c50887981 */ /* 0x000f22000c1e1500 */
[-C--:B------:R-:W-:Y:S02]  /*1eb0*/  LEA.HI.X.SX32 R79, R119, R0.reuse, 0x1, P1 ;  /* 0x00000000774f7211 */ /* 0x080fe400008f0eff */
[----:B------:R-:W-:Y:S01]  /*1ec0*/  LEA.HI.X.SX32 R83, R153, R0, 0x1, P0 ;  /* 0x0000000099537211 */ /* 0x000fe200000f0eff */
[----:B------:R0:W4:Y:S01]  /*1ed0*/  LDG.E.U16 R119, desc[UR60][R86.64] ;  /* 0x0000003c56777981 */ /* 0x000122000c1e1500 */
[----:B------:R-:W-:Y:S01]  /*1ee0*/  LEA R102, P1, R131, R4, 0x1 ;  /* 0x0000000483667211 */ /* 0x000fe200078208ff */
[----:B------:R-:W-:-:S02]  /*1ef0*/  IMAD R15, R15, 0x2, R141 ;  /* 0x000000020f0f7824 */ /* 0x000fc400078e028d */
[----:B------:R1:W4:Y:S01]  /*1f00*/  LDG.E.U16 R121, desc[UR60][R78.64] ;  /* 0x0000003c4e797981 */ /* 0x000322000c1e1500 */
[----:B------:R-:W-:-:S03]  /*1f10*/  LEA.HI.X.SX32 R103, R131, R0, 0x1, P1 ;  /* 0x0000000083677211 */ /* 0x000fc600008f0eff */
[----:B------:R1:W4:Y:S01]  /*1f20*/  LDG.E.U16 R130, desc[UR60][R88.64] ;  /* 0x0000003c58827981 */ /* 0x000322000c1e1500 */
[-C--:B0-----:R-:W-:Y:S02]  /*1f30*/  LEA R86, P0, R141, R4.reuse, 0x1 ;  /* 0x000000048d567211 */ /* 0x081fe400078008ff */
[----:B------:R-:W-:Y:S01]  /*1f40*/  LEA R80, P1, R127, R4, 0x1 ;  /* 0x000000047f507211 */ /* 0x000fe200078208ff */
[----:B------:R-:W4:Y:S01]  /*1f50*/  LDG.E.U16 R128, desc[UR60][R102.64] ;  /* 0x0000003c66807981 */ /* 0x000f22000c1e1500 */
[----:B------:R-:W-:Y:S02]  /*1f60*/  LEA.HI.X.SX32 R87, R141, R0, 0x1, P0 ;  /* 0x000000008d577211 */ /* 0x000fe400000f0eff */
[----:B-1----:R-:W-:Y:S02]  /*1f70*/  LEA R78, P0, R105, R4, 0x1 ;  /* 0x00000004694e7211 */ /* 0x002fe400078008ff */
[-C--:B------:R-:W-:Y:S01]  /*1f80*/  LEA.HI.X.SX32 R81, R127, R0.reuse, 0x1, P1 ;  /* 0x000000007f517211 */ /* 0x080fe200008f0eff */
[----:B------:R-:W4:Y:S01]  /*1f90*/  LDG.E.U16 R137, desc[UR60][R86.64] ;  /* 0x0000003c56897981 */ /* 0x000f22000c1e1500 */
[----:B------:R-:W-:-:S02]  /*1fa0*/  LEA.HI.X.SX32 R79, R105, R0, 0x1, P0 ;  /* 0x00000000694f7211 */ /* 0x000fc400000f0eff */
[-C--:B------:R-:W-:Y:S01]  /*1fb0*/  LEA R90, P1, R15, R4.reuse, 0x1 ;  /* 0x000000040f5a7211 */ /* 0x080fe200078208ff */
[----:B------:R0:W4:Y:S01]  /*1fc0*/  LDG.E.U16 R127, desc[UR60][R82.64] ;  /* 0x0000003c527f7981 */ /* 0x000122000c1e1500 */
[----:B------:R-:W-:Y:S02]  /*1fd0*/  LEA R94, P0, R109, R4, 0x1 ;  /* 0x000000046d5e7211 */ /* 0x000fe400078008ff */
[-C--:B------:R-:W-:Y:S01]  /*1fe0*/  LEA.HI.X.SX32 R91, R15, R0.reuse, 0x1, P1 ;  /* 0x000000000f5b7211 */ /* 0x080fe200008f0eff */
[----:B------:R1:W4:Y:S01]  /*1ff0*/  LDG.E.U16 R131, desc[UR60][R80.64] ;  /* 0x0000003c50837981 */ /* 0x000322000c1e1500 */
[----:B------:R-:W-:Y:S02]  /*2000*/  LEA.HI.X.SX32 R95, R109, R0, 0x1, P0 ;  /* 0x000000006d5f7211 */ /* 0x000fe400000f0eff */
[-C--:B------:R-:W-:Y:S01]  /*2010*/  LEA R88, P1, R113, R4.reuse, 0x1 ;  /* 0x0000000471587211 */ /* 0x080fe200078208ff */
[----:B------:R1:W4:Y:S01]  /*2020*/  LDG.E.U16 R105, desc[UR60][R90.64] ;  /* 0x0000003c5a697981 */ /* 0x000322000c1e1500 */
[----:B0-----:R-:W-:-:S02]  /*2030*/  LEA R82, P0, R125, R4, 0x1 ;  /* 0x000000047d527211 */ /* 0x001fc400078008ff */
[-C--:B------:R-:W-:Y:S01]  /*2040*/  LEA.HI.X.SX32 R89, R113, R0.reuse, 0x1, P1 ;  /* 0x0000000071597211 */ /* 0x080fe200008f0eff */
[----:B------:R0:W4:Y:S01]  /*2050*/  LDG.E.U16 R78, desc[UR60][R78.64] ;  /* 0x0000003c4e4e7981 */ /* 0x000122000c1e1500 */
[----:B------:R-:W-:Y:S02]  /*2060*/  LEA.HI.X.SX32 R83, R125, R0, 0x1, P0 ;  /* 0x000000007d537211 */ /* 0x000fe400000f0eff */
[-C--:B-1----:R-:W-:Y:S01]  /*2070*/  LEA R80, P0, R133, R4.reuse, 0x1 ;  /* 0x0000000485507211 */ /* 0x082fe200078008ff */
[----:B------:R-:W4:Y:S01]  /*2080*/  LDG.E.U16 R94, desc[UR60][R94.64] ;  /* 0x0000003c5e5e7981 */ /* 0x000f22000c1e1500 */
[----:B------:R-:W-:Y:S02]  /*2090*/  LEA R86, P1, R139, R4, 0x1 ;  /* 0x000000048b567211 */ /* 0x000fe400078208ff */
[-C--:B------:R-:W-:Y:S01]  /*20a0*/  LEA.HI.X.SX32 R81, R133, R0.reuse, 0x1, P0 ;  /* 0x0000000085517211 */ /* 0x080fe200000f0eff */
[----:B------:R-:W4:Y:S01]  /*20b0*/  LDG.E.U16 R88, desc[UR60][R88.64] ;  /* 0x0000003c58587981 */ /* 0x000f22000c1e1500 */
[----:B------:R-:W-:-:S02]  /*20c0*/  LEA.HI.X.SX32 R87, R139, R0, 0x1, P1 ;  /* 0x000000008b577211 */ /* 0x000fc400008f0eff */
[-C--:B------:R-:W-:Y:S01]  /*20d0*/  LEA R90, P0, R155, R4.reuse, 0x1 ;  /* 0x000000049b5a7211 */ /* 0x080fe200078008ff */
[----:B------:R-:W4:Y:S01]  /*20e0*/  LDG.E.U16 R82, desc[UR60][R82.64] ;  /* 0x0000003c52527981 */ /* 0x000f22000c1e1500 */
[----:B------:R-:W-:Y:S02]  /*20f0*/  LEA R102, P1, R135, R4, 0x1 ;  /* 0x0000000487667211 */ /* 0x000fe400078208ff */
[-C--:B------:R-:W-:Y:S01]  /*2100*/  LEA.HI.X.SX32 R91, R155, R0.reuse, 0x1, P0 ;  /* 0x000000009b5b7211 */ /* 0x080fe200000f0eff */
[----:B------:R-:W4:Y:S01]  /*2110*/  LDG.E.U16 R80, desc[UR60][R80.64] ;  /* 0x0000003c50507981 */ /* 0x000f22000c1e1500 */
[----:B------:R-:W-:-:S03]  /*2120*/  LEA.HI.X.SX32 R103, R135, R0, 0x1, P1 ;  /* 0x0000000087677211 */ /* 0x000fc600008f0eff */
[----:B------:R-:W4:Y:S04]  /*2130*/  LDG.E.U16 R86, desc[UR60][R86.64] ;  /* 0x0000003c56567981 */ /* 0x000f28000c1e1500 */
[----:B------:R-:W4:Y:S04]  /*2140*/  LDG.E.U16 R90, desc[UR60][R90.64] ;  /* 0x0000003c5a5a7981 */ /* 0x000f28000c1e1500 */
[----:B------:R-:W4:Y:S01]  /*2150*/  LDG.E.U16 R102, desc[UR60][R102.64] ;  /* 0x0000003c66667981 */ /* 0x000f22000c1e1500 */
[----:B0-----:R-:W0:Y:S01]  /*2160*/  S2R R79, SR_CgaCtaId ;  /* 0x00000000004f7919 */ /* 0x001e220000008800 */
[----:B------:R-:W-:Y:S01]  /*2170*/  SHF.R.S32.HI R15, RZ, 0x6, R3 ;  /* 0x00000006ff0f7819 */ /* 0x000fe20000011403 */
[----:B------:R-:W-:Y:S01]  /*2180*/  IMAD.SHL.U32 R2, R2, 0x2, RZ ;  /* 0x0000000202027824 */ /* 0x000fe200078e00ff */
[----:B------:R-:W-:-:S02]  /*2190*/  MOV R0, 0x400 ;  /* 0x0000040000007802 */ /* 0x000fc40000000f00 */
[----:B------:R-:W-:-:S04]  /*21a0*/  SGXT R15, R15, 0x1 ;  /* 0x000000010f0f781a */ /* 0x000fc80000000200 */
[----:B------:R-:W-:-:S04]  /*21b0*/  LOP3.LUT R15, R2, 0x90, R15, 0x78, !PT ;  /* 0x00000090020f7812 */ /* 0x000fc800078e780f */
[----:B------:R-:W-:Y:S02]  /*21c0*/  LOP3.LUT R4, R15, 0x20, RZ, 0x3c, !PT ;  /* 0x000000200f047812 */ /* 0x000fe400078e3cff */
[----:B------:R-:W-:Y:S02]  /*21d0*/  ISETP.GE.AND P0, PT, R160, 0x1, PT ;  /* 0x00000001a000780c */ /* 0x000fe40003f06270 */
[----:B0-----:R-:W-:-:S05]  /*21e0*/  LEA R208, R79, R0, 0x18 ;  /* 0x000000004fd07211 */ /* 0x001fca00078ec0ff */
[----:B------:R-:W-:-:S05]  /*21f0*/  IMAD.IADD R0, R15, 0x1, R208 ;  /* 0x000000010f007824 */ /* 0x000fca00078e02d0 */
[----:B------:R0:W-:Y:S04]  /*2200*/  STS.U16 [R0], R5 ;  /* 0x0000000500007388 */ /* 0x0001e80000000400 */
[----:B------:R1:W-:Y:S01]  /*2210*/  STS.U16 [R0+0x400], R9 ;  /* 0x0004000900007388 */ /* 0x0003e20000000400 */
[----:B0-----:R-:W-:Y:S01]  /*2220*/  IMAD.IADD R5, R208, 0x1, R4 ;  /* 0x00000001d0057824 */ /* 0x001fe200078e0204 */
[C---:B------:R-:W-:Y:S02]  /*2230*/  LOP3.LUT R4, R15.reuse, 0x40, RZ, 0x3c, !PT ;  /* 0x000000400f047812 */ /* 0x040fe400078e3cff */
[----:B------:R-:W-:-:S03]  /*2240*/  LOP3.LUT R15, R15, 0x60, RZ, 0x3c, !PT ;  /* 0x000000600f0f7812 */ /* 0x000fc600078e3cff */
[C---:B-1----:R-:W-:Y:S02]  /*2250*/  IMAD.IADD R9, R208.reuse, 0x1, R4 ;  /* 0x00000001d0097824 */ /* 0x042fe400078e0204 */
[----:B------:R-:W-:Y:S01]  /*2260*/  IMAD.IADD R4, R208, 0x1, R15 ;  /* 0x00000001d0047824 */ /* 0x000fe200078e020f */
[----:B------:R-:W-:Y:S04]  /*2270*/  STS.U16 [R0+0x800], R13 ;  /* 0x0008000d00007388 */ /* 0x000fe80000000400 */
[----:B------:R0:W-:Y:S04]  /*2280*/  STS.U16 [R0+0xc00], R19 ;  /* 0x000c001300007388 */ /* 0x0001e80000000400 */
[----:B------:R-:W-:Y:S04]  /*2290*/  STS.U16 [R0+0x1000], R23 ;  /* 0x0010001700007388 */ /* 0x000fe80000000400 */
        /* <DEDUP_REMOVED lines=8> */
[----:B--2---:R-:W-:Y:S04]  /*2320*/  STS.U16 [R0+0x3400], R59 ;  /* 0x0034003b00007388 */ /* 0x004fe80000000400 */
[----:B------:R-:W-:Y:S04]  /*2330*/  STS.U16 [R0+0x3800], R63 ;  /* 0x0038003f00007388 */ /* 0x000fe80000000400 */
[----:B------:R-:W-:Y:S04]  /*2340*/  STS.U16 [R0+0x3c00], R67 ;  /* 0x003c004300007388 */ /* 0x000fe80000000400 */
[----:B------:R-:W-:Y:S04]  /*2350*/  STS.U16 [R0+0x4000], R71 ;  /* 0x0040004700007388 */ /* 0x000fe80000000400 */
[----:B-----5:R-:W-:Y:S04]  /*2360*/  STS.U16 [R0+0x4400], R75 ;  /* 0x0044004b00007388 */ /* 0x020fe80000000400 */
[----:B------:R-:W-:Y:S04]  /*2370*/  STS.U16 [R0+0x4800], R85 ;  /* 0x0048005500007388 */ /* 0x000fe80000000400 */
[----:B------:R-:W-:Y:S04]  /*2380*/  STS.U16 [R0+0x4c00], R97 ;  /* 0x004c006100007388 */ /* 0x000fe80000000400 */
[----:B------:R-:W-:Y:S04]  /*2390*/  STS.U16 [R0+0x5000], R101 ;  /* 0x0050006500007388 */ /* 0x000fe80000000400 */
[----:B---3--:R-:W-:Y:S04]  /*23a0*/  STS.U16 [R0+0x5400], R107 ;  /* 0x0054006b00007388 */ /* 0x008fe80000000400 */
        /* <DEDUP_REMOVED lines=9> */
[----:B------:R1:W-:Y:S01]  /*2440*/  STS.U16 [R0+0x7c00], R143 ;  /* 0x007c008f00007388 */ /* 0x0003e20000000400 */
[----:B0-----:R-:W-:-:S03]  /*2450*/  IMAD.MOV.U32 R19, RZ, RZ, -0x800000 ;  /* 0xff800000ff137424 */ /* 0x001fc600078e00ff */
[----:B------:R-:W-:Y:S01]  /*2460*/  STS.U16 [R5+0x100], R6 ;  /* 0x0001000605007388 */ /* 0x000fe20000000400 */
[----:B------:R-:W-:-:S03]  /*2470*/  IMAD.MOV.U32 R15, RZ, RZ, 0x3f800000 ;  /* 0x3f800000ff0f7424 */ /* 0x000fc600078e00ff */
[----:B------:R-:W-:Y:S01]  /*2480*/  STS.U16 [R5+0x500], R10 ;  /* 0x0005000a05007388 */ /* 0x000fe20000000400 */
[----:B------:R-:W-:-:S03]  /*2490*/  CS2R R138, SRZ ;  /* 0x00000000008a7805 */ /* 0x000fc6000001ff00 */
[----:B------:R-:W-:Y:S01]  /*24a0*/  STS.U16 [R5+0x900], R14 ;  /* 0x0009000e05007388 */ /* 0x000fe20000000400 */
[----:B------:R-:W-:-:S03]  /*24b0*/  CS2R R140, SRZ ;  /* 0x00000000008c7805 */ /* 0x000fc6000001ff00 */
[----:B------:R-:W-:Y:S01]  /*24c0*/  STS.U16 [R5+0xd00], R18 ;  /* 0x000d001205007388 */ /* 0x000fe20000000400 */
[----:B-1----:R-:W-:-:S03]  /*24d0*/  CS2R R142, SRZ ;  /* 0x00000000008e7805 */ /* 0x002fc6000001ff00 */
[----:B------:R-:W-:Y:S01]  /*24e0*/  STS.U16 [R5+0x1100], R22 ;  /* 0x0011001605007388 */ /* 0x000fe20000000400 */
[----:B------:R-:W-:-:S03]  /*24f0*/  CS2R R144, SRZ ;  /* 0x0000000000907805 */ /* 0x000fc6000001ff00 */
[----:B------:R0:W-:Y:S01]  /*2500*/  STS.U16 [R5+0x1500], R26 ;  /* 0x0015001a05007388 */ /* 0x0001e20000000400 */
[----:B------:R-:W-:-:S03]  /*2510*/  CS2R R146, SRZ ;  /* 0x0000000000927805 */ /* 0x000fc6000001ff00 */
[----:B------:R1:W-:Y:S01]  /*2520*/  STS.U16 [R5+0x1900], R30 ;  /* 0x0019001e05007388 */ /* 0x0003e20000000400 */
[----:B------:R-:W-:-:S03]  /*2530*/  CS2R R148, SRZ ;  /* 0x0000000000947805 */ /* 0x000fc6000001ff00 */
[----:B------:R2:W-:Y:S01]  /*2540*/  STS.U16 [R5+0x1d00], R34 ;  /* 0x001d002205007388 */ /* 0x0005e20000000400 */
[----:B------:R-:W-:-:S03]  /*2550*/  CS2R R150, SRZ ;  /* 0x0000000000967805 */ /* 0x000fc6000001ff00 */
[----:B------:R3:W-:Y:S01]  /*2560*/  STS.U16 [R5+0x2100], R38 ;  /* 0x0021002605007388 */ /* 0x0007e20000000400 */
[----:B0-----:R-:W-:-:S03]  /*2570*/  CS2R R26, SRZ ;  /* 0x00000000001a7805 */ /* 0x001fc6000001ff00 */
[----:B------:R0:W-:Y:S01]  /*2580*/  STS.U16 [R5+0x2500], R42 ;  /* 0x0025002a05007388 */ /* 0x0001e20000000400 */
[----:B-1----:R-:W-:-:S03]  /*2590*/  CS2R R30, SRZ ;  /* 0x00000000001e7805 */ /* 0x002fc6000001ff00 */
[----:B------:R1:W-:Y:S01]  /*25a0*/  STS.U16 [R5+0x2900], R46 ;  /* 0x0029002e05007388 */ /* 0x0003e20000000400 */
[----:B--2---:R-:W-:-:S03]  /*25b0*/  CS2R R34, SRZ ;  /* 0x0000000000227805 */ /* 0x004fc6000001ff00 */
[----:B------:R2:W-:Y:S01]  /*25c0*/  STS.U16 [R5+0x2d00], R50 ;  /* 0x002d003205007388 */ /* 0x0005e20000000400 */
[----:B---3--:R-:W-:-:S03]  /*25d0*/  CS2R R38, SRZ ;  /* 0x0000000000267805 */ /* 0x008fc6000001ff00 */
        /* <DEDUP_REMOVED lines=22> */
[----:B------:R-:W-:Y:S01]  /*2740*/  STS.U16 [R5+0x5d00], R118 ;  /* 0x005d007605007388 */ /* 0x000fe20000000400 */
[----:B---3--:R-:W-:-:S03]  /*2750*/  CS2R R100, SRZ ;  /* 0x0000000000647805 */ /* 0x008fc6000001ff00 */
[----:B------:R-:W-:Y:S01]  /*2760*/  STS.U16 [R5+0x6100], R117 ;  /* 0x0061007505007388 */ /* 0x000fe20000000400 */
[----:B0-----:R-:W-:-:S03]  /*2770*/  CS2R R108, SRZ ;  /* 0x00000000006c7805 */ /* 0x001fc6000001ff00 */
[----:B------:R-:W-:Y:S01]  /*2780*/  STS.U16 [R5+0x6500], R122 ;  /* 0x0065007a05007388 */ /* 0x000fe20000000400 */
[----:B-1----:R-:W-:-:S03]  /*2790*/  CS2R R112, SRZ ;  /* 0x0000000000707805 */ /* 0x002fc6000001ff00 */
[----:B------:R0:W-:Y:S01]  /*27a0*/  STS.U16 [R5+0x6900], R124 ;  /* 0x0069007c05007388 */ /* 0x0001e20000000400 */
[----:B------:R-:W-:-:S03]  /*27b0*/  LOP3.LUT R23, R3, 0x40, RZ, 0xc0, !PT ;  /* 0x0000004003177812 */ /* 0x000fc600078ec0ff */
[----:B------:R-:W-:Y:S04]  /*27c0*/  STS.U16 [R5+0x6d00], R126 ;  /* 0x006d007e05007388 */ /* 0x000fe80000000400 */
[----:B----4-:R-:W-:Y:S04]  /*27d0*/  STS.U16 [R5+0x7100], R129 ;  /* 0x0071008105007388 */ /* 0x010fe80000000400 */
[----:B------:R1:W-:Y:S01]  /*27e0*/  STS.U16 [R5+0x7500], R132 ;  /* 0x0075008405007388 */ /* 0x0003e20000000400 */
[----:B0-----:R-:W-:-:S03]  /*27f0*/  CS2R R124, SRZ ;  /* 0x00000000007c7805 */ /* 0x001fc6000001ff00 */
[----:B------:R0:W-:Y:S04]  /*2800*/  STS.U16 [R5+0x7900], R134 ;  /* 0x0079008605007388 */ /* 0x0001e80000000400 */
[----:B------:R-:W-:Y:S01]  /*2810*/  STS.U16 [R5+0x7d00], R136 ;  /* 0x007d008805007388 */ /* 0x000fe20000000400 */
[----:B-1----:R-:W-:-:S03]  /*2820*/  CS2R R132, SRZ ;  /* 0x0000000000847805 */ /* 0x002fc6000001ff00 */
[----:B------:R-:W-:Y:S01]  /*2830*/  STS.U16 [R9+0x200], R7 ;  /* 0x0002000709007388 */ /* 0x000fe20000000400 */
[----:B0-----:R-:W-:-:S03]  /*2840*/  CS2R R134, SRZ ;  /* 0x0000000000867805 */ /* 0x001fc6000001ff00 */
[----:B------:R-:W-:Y:S04]  /*2850*/  STS.U16 [R9+0x600], R11 ;  /* 0x0006000b09007388 */ /* 0x000fe80000000400 */
[----:B------:R0:W-:Y:S04]  /*2860*/  STS.U16 [R9+0xa00], R16 ;  /* 0x000a001009007388 */ /* 0x0001e80000000400 */
[----:B------:R-:W-:Y:S04]  /*2870*/  STS.U16 [R9+0xe00], R20 ;  /* 0x000e001409007388 */ /* 0x000fe80000000400 */
[----:B------:R-:W-:Y:S01]  /*2880*/  STS.U16 [R9+0x1200], R24 ;  /* 0x0012001809007388 */ /* 0x000fe20000000400 */
[----:B0-----:R-:W-:-:S03]  /*2890*/  IMAD.MOV.U32 R16, RZ, RZ, 0x3f800000 ;  /* 0x3f800000ff107424 */ /* 0x001fc600078e00ff */
        /* <DEDUP_REMOVED lines=17> */
[----:B------:R0:W-:Y:S04]  /*29b0*/  STS.U16 [R9+0x5a00], R114 ;  /* 0x005a007209007388 */ /* 0x0001e80000000400 */
[----:B------:R-:W-:Y:S04]  /*29c0*/  STS.U16 [R9+0x5e00], R120 ;  /* 0x005e007809007388 */ /* 0x000fe80000000400 */
[----:B------:R1:W-:Y:S01]  /*29d0*/  STS.U16 [R9+0x6200], R119 ;  /* 0x0062007709007388 */ /* 0x0003e20000000400 */
[----:B0-----:R-:W-:-:S03]  /*29e0*/  CS2R R114, SRZ ;  /* 0x0000000000727805 */ /* 0x001fc6000001ff00 */
[----:B------:R0:W-:Y:S04]  /*29f0*/  STS.U16 [R9+0x6600], R121 ;  /* 0x0066007909007388 */ /* 0x0001e80000000400 */
[----:B------:R2:W-:Y:S01]  /*2a00*/  STS.U16 [R9+0x6a00], R123 ;  /* 0x006a007b09007388 */ /* 0x0005e20000000400 */
[----:B-1----:R-:W-:-:S03]  /*2a10*/  CS2R R118, SRZ ;  /* 0x0000000000767805 */ /* 0x002fc6000001ff00 */
[----:B------:R1:W-:Y:S01]  /*2a20*/  STS.U16 [R9+0x6e00], R128 ;  /* 0x006e008009007388 */ /* 0x0003e20000000400 */
[----:B0-----:R-:W-:-:S03]  /*2a30*/  CS2R R120, SRZ ;  /* 0x0000000000787805 */ /* 0x001fc6000001ff00 */
[----:B------:R-:W-:Y:S01]  /*2a40*/  STS.U16 [R9+0x7200], R130 ;  /* 0x0072008209007388 */ /* 0x000fe20000000400 */
[----:B--2---:R-:W-:-:S03]  /*2a50*/  CS2R R122, SRZ ;  /* 0x00000000007a7805 */ /* 0x004fc6000001ff00 */
[----:B------:R0:W-:Y:S01]  /*2a60*/  STS.U16 [R9+0x7600], R127 ;  /* 0x0076007f09007388 */ /* 0x0001e20000000400 */
[----:B-1----:R-:W-:-:S03]  /*2a70*/  CS2R R128, SRZ ;  /* 0x0000000000807805 */ /* 0x002fc6000001ff00 */
[----:B------:R1:W-:Y:S04]  /*2a80*/  STS.U16 [R9+0x7a00], R131 ;  /* 0x007a008309007388 */ /* 0x0003e80000000400 */
[----:B------:R2:W-:Y:S01]  /*2a90*/  STS.U16 [R9+0x7e00], R137 ;  /* 0x007e008909007388 */ /* 0x0005e20000000400 */
[----:B0-----:R-:W-:-:S03]  /*2aa0*/  CS2R R126, SRZ ;  /* 0x00000000007e7805 */ /* 0x001fc6000001ff00 */
[----:B------:R-:W-:Y:S01]  /*2ab0*/  STS.U16 [R4+0x300], R8 ;  /* 0x0003000804007388 */ /* 0x000fe20000000400 */
[----:B-1----:R-:W-:-:S03]  /*2ac0*/  CS2R R130, SRZ ;  /* 0x0000000000827805 */ /* 0x002fc6000001ff00 */
[----:B------:R-:W-:Y:S01]  /*2ad0*/  STS.U16 [R4+0x700], R12 ;  /* 0x0007000c04007388 */ /* 0x000fe20000000400 */
[----:B--2---:R-:W-:-:S03]  /*2ae0*/  CS2R R136, SRZ ;  /* 0x0000000000887805 */ /* 0x004fc6000001ff00 */
[----:B------:R0:W-:Y:S04]  /*2af0*/  STS.U16 [R4+0xb00], R17 ;  /* 0x000b001104007388 */ /* 0x0001e80000000400 */
[----:B------:R-:W-:Y:S04]  /*2b00*/  STS.U16 [R4+0xf00], R21 ;  /* 0x000f001504007388 */ /* 0x000fe80000000400 */
[----:B------:R1:W-:Y:S01]  /*2b10*/  STS.U16 [R4+0x1300], R25 ;  /* 0x0013001904007388 */ /* 0x0003e20000000400 */
[----:B0-----:R-:W-:-:S03]  /*2b20*/  IMAD.MOV.U32 R17, RZ, RZ, -0x800000 ;  /* 0xff800000ff117424 */ /* 0x001fc600078e00ff */
[----:B------:R0:W-:Y:S04]  /*2b30*/  STS.U16 [R4+0x1700], R29 ;  /* 0x0017001d04007388 */ /* 0x0001e80000000400 */
[----:B------:R2:W-:Y:S01]  /*2b40*/  STS.U16 [R4+0x7f00], R105 ;  /* 0x007f006904007388 */ /* 0x0005e20000000400 */
[----:B-1----:R-:W-:-:S03]  /*2b50*/  CS2R R24, SRZ ;  /* 0x0000000000187805 */ /* 0x002fc6000001ff00 */
[----:B------:R1:W-:Y:S01]  /*2b60*/  STS.U16 [R4+0x1b00], R33 ;  /* 0x001b002104007388 */ /* 0x0003e20000000400 */
[----:B0-----:R-:W-:-:S03]  /*2b70*/  CS2R R28, SRZ ;  /* 0x00000000001c7805 */ /* 0x001fc6000001ff00 */
[----:B------:R0:W-:Y:S01]  /*2b80*/  STS.U16 [R4+0x1f00], R37 ;  /* 0x001f002504007388 */ /* 0x0001e20000000400 */
[----:B--2---:R-:W-:-:S03]  /*2b90*/  CS2R R104, SRZ ;  /* 0x0000000000687805 */ /* 0x004fc6000001ff00 */
        /* <DEDUP_REMOVED lines=45> */
[----:B0-----:R-:W-:Y:S02]  /*2e70*/  CS2R R86, SRZ ;  /* 0x0000000000567805 */ /* 0x001fe4000001ff00 */
[----:B--2---:R-:W-:Y:S02]  /*2e80*/  CS2R R90, SRZ ;  /* 0x00000000005a7805 */ /* 0x004fe4000001ff00 */
[----:B-1----:R-:W-:Y:S02]  /*2e90*/  CS2R R102, SRZ ;  /* 0x0000000000667805 */ /* 0x002fe4000001ff00 */
[----:B------:R-:W-:Y:S01]  /*2ea0*/  LOP3.LUT R4, R3, 0x7f, RZ, 0xc0, !PT ;  /* 0x0000007f03047812 */ /* 0x000fe200078ec0ff */
[----:B------:R-:W-:Y:S06]  /*2eb0*/  @!P0 BRA `(.L_x_0) ;  /* 0x0000003000f48947 */ /* 0x000fec0003800000 */
[----:B------:R-:W0:Y:S01]  /*2ec0*/  LDC R22, c[0x0][0x268] ;  /* 0x00009a00ff167b82 */ /* 0x000e220000000800 */
[----:B------:R-:W-:Y:S02]  /*2ed0*/  SHF.R.U32.HI R5, RZ, 0x4, R3 ;  /* 0x00000004ff057819 */ /* 0x000fe40000011603 */
[----:B------:R-:W-:Y:S02]  /*2ee0*/  CS2R R24, SRZ ;  /* 0x0000000000187805 */ /* 0x000fe4000001ff00 */
[----:B------:R-:W-:Y:S02]  /*2ef0*/  CS2R R26, SRZ ;  /* 0x00000000001a7805 */ /* 0x000fe4000001ff00 */
[----:B------:R-:W-:Y:S02]  /*2f00*/  CS2R R28, SRZ ;  /* 0x00000000001c7805 */ /* 0x000fe4000001ff00 */
[----:B------:R-:W-:Y:S02]  /*2f10*/  SGXT.U32 R5, R5, 0x3 ;  /* 0x000000030505781a */ /* 0x000fe40000000000 */
[----:B------:R-:W-:-:S02]  /*2f20*/  CS2R R30, SRZ ;  /* 0x00000000001e7805 */ /* 0x000fc4000001ff00 */
[----:B------:R-:W-:Y:S01]  /*2f30*/  CS2R R32, SRZ ;  /* 0x0000000000207805 */ /* 0x000fe2000001ff00 */
[----:B------:R-:W1:Y:S01]  /*2f40*/  LDC.64 R6, c[0x0][0x260] ;  /* 0x00009800ff067b82 */ /* 0x000e620000000a00 */
[----:B------:R-:W-:Y:S02]  /*2f50*/  CS2R R34, SRZ ;  /* 0x0000000000227805 */ /* 0x000fe4000001ff00 */
[----:B------:R-:W-:Y:S02]  /*2f60*/  CS2R R36, SRZ ;  /* 0x0000000000247805 */ /* 0x000fe4000001ff00 */
[----:B------:R-:W-:Y:S02]  /*2f70*/  CS2R R38, SRZ ;  /* 0x0000000000267805 */ /* 0x000fe4000001ff00 */
[----:B------:R-:W-:Y:S02]  /*2f80*/  CS2R R40, SRZ ;  /* 0x0000000000287805 */ /* 0x000fe4000001ff00 */
[----:B------:R-:W-:-:S02]  /*2f90*/  CS2R R42, SRZ ;  /* 0x00000000002a7805 */ /* 0x000fc4000001ff00 */
[----:B------:R-:W-:Y:S02]  /*2fa0*/  CS2R R44, SRZ ;  /* 0x00000000002c7805 */ /* 0x000fe4000001ff00 */
[----:B------:R-:W-:Y:S01]  /*2fb0*/  CS2R R46, SRZ ;  /* 0x00000000002e7805 */ /* 0x000fe2000001ff00 */
[----:B------:R-:W2:Y:S01]  /*2fc0*/  LDC.64 R160, c[0x0][0x250] ;  /* 0x00009400ffa07b82 */ /* 0x000ea20000000a00 */
[----:B------:R-:W-:Y:S02]  /*2fd0*/  CS2R R48, SRZ ;  /* 0x0000000000307805 */ /* 0x000fe4000001ff00 */
[----:B------:R-:W-:Y:S02]  /*2fe0*/  CS2R R50, SRZ ;  /* 0x0000000000327805 */ /* 0x000fe4000001ff00 */
[----:B------:R-:W-:Y:S02]  /*2ff0*/  CS2R R52, SRZ ;  /* 0x0000000000347805 */ /* 0x000fe4000001ff00 */
[----:B------:R-:W-:-:S02]  /*3000*/  CS2R R54, SRZ ;  /* 0x0000000000367805 */ /* 0x000fc4000001ff00 */
[----:B------:R-:W-:Y:S02]  /*3010*/  CS2R R56, SRZ ;  /* 0x0000000000387805 */ /* 0x000fe4000001ff00 */
[----:B------:R-:W-:Y:S02]  /*3020*/  CS2R R58, SRZ ;  /* 0x00000000003a7805 */ /* 0x000fe4000001ff00 */
[----:B------:R-:W-:Y:S01]  /*3030*/  CS2R R60, SRZ ;  /* 0x00000000003c7805 */ /* 0x000fe2000001ff00 */
[----:B0-----:R-:W-:Y:S01]  /*3040*/  IMAD R8, R5, R22, RZ ;  /* 0x0000001605087224 */ /* 0x001fe200078e02ff */
[----:B------:R-:W-:Y:S01]  /*3050*/  SHF.R.U32.HI R5, RZ, 0x4, R208 ;  /* 0x00000004ff057819 */ /* 0x000fe200000116d0 */
[----:B------:R-:W0:Y:S01]  /*3060*/  LDC.64 R20, c[0x0][0x220] ;  /* 0x00008800ff147b82 */ /* 0x000e220000000a00 */
[----:B------:R-:W-:Y:S01]  /*3070*/  CS2R R62, SRZ ;  /* 0x00000000003e7805 */ /* 0x000fe2000001ff00 */
[----:B------:R-:W-:Y:S01]  /*3080*/  IMAD R9, R22, 0x8, R8 ;  /* 0x0000000816097824 */ /* 0x000fe200078e0208 */
[----:B------:R-:W-:-:S02]  /*3090*/  CS2R R64, SRZ ;  /* 0x0000000000407805 */ /* 0x000fc4000001ff00 */
[----:B------:R-:W-:Y:S02]  /*30a0*/  CS2R R66, SRZ ;  /* 0x0000000000427805 */ /* 0x000fe4000001ff00 */
[----:B------:R-:W-:Y:S01]  /*30b0*/  CS2R R68, SRZ ;  /* 0x0000000000447805 */ /* 0x000fe2000001ff00 */
[----:B-1----:R1:W-:Y:S01]  /*30c0*/  STL [R1+0xf8], R7 ;  /* 0x0000f80701007387 */ /* 0x0023e20000100800 */
[----:B------:R-:W-:Y:S01]  /*30d0*/  IMAD.MOV.U32 R16, RZ, RZ, R7 ;  /* 0x000000ffff107224 */ /* 0x000fe200078e0007 */
[----:B------:R-:W3:Y:S01]  /*30e0*/  LDC R19, c[0x0][0x258] ;  /* 0x00009600ff137b82 */ /* 0x000ee20000000800 */
[C---:B------:R-:W-:Y:S01]  /*30f0*/  IMAD R10, R22.reuse, 0x8, R9 ;  /* 0x00000008160a7824 */ /* 0x040fe200078e0209 */
[----:B------:R-:W-:Y:S01]  /*3100*/  CS2R R70, SRZ ;  /* 0x0000000000467805 */ /* 0x000fe2000001ff00 */
[----:B------:R-:W-:Y:S01]  /*3110*/  IMAD.MOV.U32 R14, RZ, RZ, R6 ;  /* 0x000000ffff0e7224 */ /* 0x000fe200078e0006 */
[----:B------:R-:W-:Y:S01]  /*3120*/  CS2R R72, SRZ ;  /* 0x0000000000487805 */ /* 0x000fe2000001ff00 */
[----:B------:R-:W-:Y:S01]  /*3130*/  IMAD R11, R22, 0x8, R10 ;  /* 0x00000008160b7824 */ /* 0x000fe200078e020a */
[----:B------:R-:W-:Y:S01]  /*3140*/  CS2R R74, SRZ ;  /* 0x00000000004a7805 */ /* 0x000fe2000001ff00 */
[----:B------:R-:W-:Y:S01]  /*3150*/  IMAD.MOV.U32 R6, RZ, RZ, RZ ;  /* 0x000000ffff067224 */ /* 0x000fe200078e00ff */
[----:B-1----:R-:W-:Y:S01]  /*3160*/  SGXT.U32 R7, R5, 0xe ;  /* 0x0000000e0507781a */ /* 0x002fe20000000000 */
[----:B------:R-:W-:Y:S01]  /*3170*/  VIADD R5, R208, 0x8000 ;  /* 0x00008000d0057836 */ /* 0x000fe20000000000 */
[----:B------:R-:W1:Y:S01]  /*3180*/  LDC.64 R204, c[0x0][0x218] ;  /* 0x00008600ffcc7b82 */ /* 0x000e620000000a00 */
[C---:B------:R-:W-:Y:S01]  /*3190*/  IMAD R12, R22.reuse, 0x8, R11 ;  /* 0x00000008160c7824 */ /* 0x040fe200078e020b */
[----:B------:R-:W-:Y:S01]  /*31a0*/  CS2R R76, SRZ ;  /* 0x00000000004c7805 */ /* 0x000fe2000001ff00 */
[----:B------:R4:W-:Y:S01]  /*31b0*/  STL [R1+0xfc], R7 ;  /* 0x0000fc0701007387 */ /* 0x0009e20000100800 */
[----:B------:R-:W-:Y:S01]  /*31c0*/  SHF.R.U32.HI R5, RZ, 0x4, R5 ;  /* 0x00000004ff057819 */ /* 0x000fe20000011605 */
[----:B------:R-:W-:Y:S01]  /*31d0*/  IMAD R13, R22, 0x8, R12 ;  /* 0x00000008160d7824 */ /* 0x000fe200078e020c */
[----:B------:R-:W-:Y:S01]  /*31e0*/  CS2R R78, SRZ ;  /* 0x00000000004e7805 */ /* 0x000fe2000001ff00 */
[C---:B--2---:R-:W-:Y:S01]  /*31f0*/  IMAD R160, R162.reuse, R160, RZ ;  /* 0x000000a0a2a07224 */ /* 0x044fe200078e02ff */
[----:B------:R-:W-:Y:S01]  /*3200*/  SGXT.U32 R252, R5, 0xe ;  /* 0x0000000e05fc781a */ /* 0x000fe20000000000 */
[----:B------:R-:W-:Y:S01]  /*3210*/  IMAD.SHL.U32 R209, R161, 0x2, RZ ;  /* 0x00000002a1d17824 */ /* 0x000fe200078e00ff */
[----:B------:R-:W-:Y:S01]  /*3220*/  LOP3.LUT R5, R3, 0xf, RZ, 0xc0, !PT ;  /* 0x0000000f03057812 */ /* 0x000fe200078ec0ff */
[----:B------:R-:W-:Y:S01]  /*3230*/  IMAD R3, R162, R14, RZ ;  /* 0x0000000ea2037224 */ /* 0x000fe200078e02ff */
[----:B------:R-:W-:-:S02]  /*3240*/  CS2R R80, SRZ ;  /* 0x0000000000507805 */ /* 0x000fc4000001ff00 */
[----:B----4-:R-:W-:Y:S01]  /*3250*/  IADD3 R7, P0, R7, 0x80, RZ ;  /* 0x0000008007077810 */ /* 0x010fe20007f1e0ff */
[----:B------:R-:W-:Y:S01]  /*3260*/  IMAD R14, R22, 0x8, R13 ;  /* 0x00000008160e7824 */ /* 0x000fe200078e020d */
[----:B------:R-:W-:Y:S01]  /*3270*/  CS2R R82, SRZ ;  /* 0x0000000000527805 */ /* 0x000fe2000001ff00 */
[----:B---3--:R-:W-:Y:S01]  /*3280*/  IMAD R4, R4, R19, RZ ;  /* 0x0000001304047224 */ /* 0x008fe200078e02ff */
[----:B------:R-:W-:Y:S01]  /*3290*/  IADD3.X R6, R6, 0x40000040, RZ, P0, !PT ;  /* 0x4000004006067810 */ /* 0x000fe200007fe4ff */
[C---:B------:R-:W-:Y:S01]  /*32a0*/  IMAD R159, R161.reuse, 0x3, RZ ;  /* 0x00000003a19f7824 */ /* 0x040fe200078e02ff */
[----:B------:R-:W-:Y:S01]  /*32b0*/  IADD3 R15, P0, R252, 0x2, RZ ;  /* 0x00000002fc0f7810 */ /* 0x000fe20007f1e0ff */
[----:B------:R-:W-:Y:S01]  /*32c0*/  IMAD R157, R161, 0x5, RZ ;  /* 0x00000005a19d7824 */ /* 0x000fe200078e02ff */
[----:B------:R-:W-:Y:S01]  /*32d0*/  R2UR UR5, R6 ;  /* 0x00000000060572ca */ /* 0x000fe200000e0000 */
[----:B------:R-:W-:Y:S01]  /*32e0*/  IMAD.MOV.U32 R6, RZ, RZ, RZ ;  /* 0x000000ffff067224 */ /* 0x000fe200078e00ff */
[----:B------:R-:W-:Y:S01]  /*32f0*/  R2UR UR4, R7 ;  /* 0x00000000070472ca */ /* 0x000fe200000e0000 */
[----:B------:R-:W-:Y:S01]  /*3300*/  IMAD R7, R5, R16, RZ ;  /* 0x0000001005077224 */ /* 0x000fe200078e02ff */
[----:B------:R-:W-:Y:S01]  /*3310*/  R2UR UR6, R15 ;  /* 0x000000000f0672ca */ /* 0x000fe200000e0000 */
[----:B------:R-:W-:Y:S01]  /*3320*/  IMAD R15, R22, 0x8, R14 ;  /* 0x00000008160f7824 */ /* 0x000fe200078e020e */
[----:B------:R-:W-:Y:S01]  /*3330*/  IADD3.X R17, R6, 0x40000040, RZ, P0, !PT ;  /* 0x4000004006117810 */ /* 0x000fe200007fe4ff */
[----:B------:R-:W-:Y:S01]  /*3340*/  IMAD.SHL.U32 R5, R3, 0x2, RZ ;  /* 0x0000000203057824 */ /* 0x000fe200078e00ff */
[----:B-1----:R-:W-:Y:S01]  /*3350*/  LEA R204, P0, R160, R204, 0x1 ;  /* 0x000000cca0cc7211 */ /* 0x002fe200078008ff */
[----:B------:R-:W-:Y:S01]  /*3360*/  IMAD.SHL.U32 R6, R7, 0x2, RZ ;  /* 0x0000000207067824 */ /* 0x000fe200078e00ff */
[----:B------:R-:W-:Y:S01]  /*3370*/  R2UR UR7, R17 ;  /* 0x00000000110772ca */ /* 0x000fe200000e0000 */
[----:B------:R-:W-:Y:S01]  /*3380*/  IMAD R16, R22, 0x8, R15 ;  /* 0x0000000816107824 */ /* 0x000fe200078e020f */
[----:B------:R-:W-:Y:S01]  /*3390*/  LEA.HI.X.SX32 R160, R160, R205, 0x1, P0 ;  /* 0x000000cda0a07211 */ /* 0x000fe200000f0eff */
[----:B------:R-:W-:Y:S01]  /*33a0*/  IMAD.HI R7, R7, 0x2, RZ ;  /* 0x0000000207077827 */ /* 0x000fe200078e02ff */
[----:B0-----:R-:W-:-:S02]  /*33b0*/  IADD3 R163, P1, P2, R6, R20, R5 ;  /* 0x0000001406a37210 */ /* 0x001fc40007a3e005 */
[----:B------:R-:W-:Y:S02]  /*33c0*/  CS2R R84, SRZ ;  /* 0x0000000000547805 */ /* 0x000fe4000001ff00 */
[----:B------:R-:W-:Y:S01]  /*33d0*/  LEA R206, P0, R4, R204, 0x1 ;  /* 0x000000cc04ce7211 */ /* 0x000fe200078008ff */
[----:B------:R-:W-:Y:S01]  /*33e0*/  IMAD R5, R22, 0x8, R16 ;  /* 0x0000000816057824 */ /* 0x000fe200078e0210 */
[----:B------:R-:W-:Y:S01]  /*33f0*/  CS2R R86, SRZ ;  /* 0x0000000000567805 */ /* 0x000fe2000001ff00 */
[----:B------:R-:W-:Y:S01]  /*3400*/  IMAD.HI R6, R3, 0x2, RZ ;  /* 0x0000000203067827 */ /* 0x000fe200078e02ff */
[----:B------:R-:W-:Y:S02]  /*3410*/  LEA.HI.X.SX32 R207, R4, R160, 0x1, P0 ;  /* 0x000000a004cf7211 */ /* 0x000fe400000f0eff */
[----:B------:R-:W-:Y:S02]  /*3420*/  CS2R R88, SRZ ;  /* 0x0000000000587805 */ /* 0x000fe4000001ff00 */
[----:B------:R-:W-:Y:S01]  /*3430*/  LEA R166, P0, R8, R163, 0x1 ;  /* 0x000000a308a67211 */ /* 0x000fe200078008ff */
[C---:B------:R-:W-:Y:S01]  /*3440*/  IMAD R17, R22.reuse, 0x8, R5 ;  /* 0x0000000816117824 */ /* 0x040fe200078e0205 */
[----:B------:R-:W-:Y:S01]  /*3450*/  CS2R R90, SRZ ;  /* 0x00000000005a7805 */ /* 0x000fe2000001ff00 */
[----:B------:R-:W-:Y:S01]  /*3460*/  IMAD R3, R19, 0x80, R4 ;  /* 0x0000008013037824 */ /* 0x000fe200078e0204 */
[----:B------:R-:W-:Y:S01]  /*3470*/  IADD3.X R19, R7, R21, R6, P1, P2 ;  /* 0x0000001507137210 */ /* 0x000fe20000fe4406 */
[----:B------:R-:W-:Y:S01]  /*3480*/  IMAD R18, R22, 0x8, R17 ;  /* 0x0000000816127824 */ /* 0x000fe200078e0211 */
[----:B------:R-:W-:Y:S01]  /*3490*/  LEA R246, P2, R11, R163, 0x1 ;  /* 0x000000a30bf67211 */ /* 0x000fe200078408ff */
[----:B------:R-:W-:Y:S01]  /*34a0*/  IMAD.WIDE R212, R209, 0x2, R206 ;  /* 0x00000002d1d47825 */ /* 0x000fe200078e02ce */
[----:B------:R-:W-:-:S02]  /*34b0*/  LEA R204, P1, R3, R204, 0x1 ;  /* 0x000000cc03cc7211 */ /* 0x000fc400078208ff */
[----:B------:R-:W-:Y:S02]  /*34c0*/  CS2R R92, SRZ ;  /* 0x00000000005c7805 */ /* 0x000fe4000001ff00 */
[----:B------:R-:W-:Y:S01]  /*34d0*/  LEA.HI.X.SX32 R167, R8, R19, 0x1, P0 ;  /* 0x0000001308a77211 */ /* 0x000fe200000f0eff */
[C---:B------:R-:W-:Y:S01]  /*34e0*/  IMAD R4, R22.reuse, 0x8, R18 ;  /* 0x0000000816047824 */ /* 0x040fe200078e0212 */
[----:B------:R-:W-:Y:S01]  /*34f0*/  LEA.HI.X.SX32 R205, R3, R160, 0x1, P1 ;  /* 0x000000a003cd7211 */ /* 0x000fe200008f0eff */
[----:B------:R-:W-:Y:S01]  /*3500*/  IMAD R155, R161, 0x6, RZ ;  /* 0x00000006a19b7824 */ /* 0x000fe200078e02ff */
[----:B------:R-:W-:Y:S01]  /*3510*/  LEA R164, P1, R9, R163, 0x1 ;  /* 0x000000a309a47211 */ /* 0x000fe200078208ff */
[----:B------:R-:W-:Y:S01]  /*3520*/  IMAD R3, R22, 0x8, R4 ;  /* 0x0000000816037824 */ /* 0x000fe200078e0204 */
[----:B------:R-:W-:Y:S01]  /*3530*/  LEA.HI.X.SX32 R247, R11, R19, 0x1, P2 ;  /* 0x000000130bf77211 */ /* 0x000fe200010f0eff */
[----:B------:R-:W-:Y:S01]  /*3540*/  STL.64 [R1+0x10], R166 ;  /* 0x000010a601007387 */ /* 0x000fe20000100a00 */
[-C--:B------:R-:W-:Y:S01]  /*3550*/  LEA R238, P2, R14, R163.reuse, 0x1 ;  /* 0x000000a30eee7211 */ /* 0x080fe200078408ff */
[----:B------:R-:W-:Y:S01]  /*3560*/  IMAD R6, R22, 0x8, R3 ;  /* 0x0000000816067824 */ /* 0x000fe200078e0203 */
[----:B------:R-:W-:Y:S01]  /*3570*/  LEA R20, P0, R10, R163, 0x1 ;  /* 0x000000a30a147211 */ /* 0x000fe200078008ff */
[----:B------:R-:W-:Y:S01]  /*3580*/  IMAD.WIDE R210, R209, 0x2, R204 ;  /* 0x00000002d1d27825 */ /* 0x000fe200078e02cc */
[----:B------:R-:W-:-:S02]  /*3590*/  LEA.HI.X.SX32 R165, R9, R19, 0x1, P1 ;  /* 0x0000001309a57211 */ /* 0x000fc400008f0eff */
[----:B------:R-:W-:Y:S02]  /*35a0*/  CS2R R94, SRZ ;  /* 0x00000000005e7805 */ /* 0x000fe4000001ff00 */
[-C--:B------:R-:W-:Y:S01]  /*35b0*/  LEA.HI.X.SX32 R239, R14, R19.reuse, 0x1, P2 ;  /* 0x000000130eef7211 */ /* 0x080fe200010f0eff */
[----:B------:R-:W-:Y:S01]  /*35c0*/  IMAD R7, R22, 0x8, R6 ;  /* 0x0000000816077824 */ /* 0x000fe200078e0206 */
[----:B------:R-:W-:Y:S01]  /*35d0*/  LEA.HI.X.SX32 R21, R10, R19, 0x1, P0 ;  /* 0x000000130a157211 */ /* 0x000fe200000f0eff */
[----:B------:R-:W-:Y:S01]  /*35e0*/  STL.64 [R1+0x8], R164 ;  /* 0x000008a401007387 */ /* 0x000fe20000100a00 */
[CC--:B------:R-:W-:Y:S01]  /*35f0*/  LEA R226, P2, R5.reuse, R163.reuse, 0x1 ;  /* 0x000000a305e27211 */ /* 0x0c0fe200078408ff */
[----:B------:R-:W-:Y:S01]  /*3600*/  IMAD R8, R22, 0x8, R7 ;  /* 0x0000000816087824 */ /* 0x000fe200078e0207 */
[----:B------:R-:W-:Y:S01]  /*3610*/  LEA R242, P0, R12, R163, 0x1 ;  /* 0x000000a30cf27211 */ /* 0x000fe200078008ff */
[----:B------:R0:W-:Y:S01]  /*3620*/  STL.64 [R1], R20 ;  /* 0x0000001401007387 */ /* 0x0001e20000100a00 */
[----:B------:R-:W-:Y:S01]  /*3630*/  LEA.HI.X.SX32 R227, R5, R19, 0x1, P2 ;  /* 0x0000001305e37211 */ /* 0x000fe200010f0eff */
[----:B------:R-:W-:Y:S01]  /*3640*/  IMAD R9, R22, 0x8, R8 ;  /* 0x0000000816097824 */ /* 0x000fe200078e0208 */
[----:B------:R-:W-:Y:S01]  /*3650*/  LEA R240, P1, R13, R163, 0x1 ;  /* 0x000000a30df07211 */ /* 0x000fe200078208ff */
[----:B------:R-:W-:Y:S01]  /*3660*/  STL.64 [R1+0xf0], R212 ;  /* 0x0000f0d401007387 */ /* 0x000fe20000100a00 */
[----:B------:R-:W-:Y:S01]  /*3670*/  LEA.HI.X.SX32 R243, R12, R19, 0x1, P0 ;  /* 0x000000130cf37211 */ /* 0x000fe200000f0eff */
[----:B------:R-:W-:Y:S01]  /*3680*/  IMAD R10, R22, 0x8, R9 ;  /* 0x00000008160a7824 */ /* 0x000fe200078e0209 */
[-C--:B------:R-:W-:Y:S01]  /*3690*/  LEA R234, P0, R15, R163.reuse, 0x1 ;  /* 0x000000a30fea7211 */ /* 0x080fe200078008ff */
[----:B------:R1:W-:Y:S01]  /*36a0*/  STL.64 [R1+0xe8], R210 ;  /* 0x0000e8d201007387 */ /* 0x0003e20000100a00 */
[----:B------:R-:W-:Y:S01]  /*36b0*/  LEA R200, P2, R4, R163, 0x1 ;  /* 0x000000a304c87211 */ /* 0x000fe200078408ff */
[----:B------:R-:W-:Y:S01]  /*36c0*/  IMAD R5, R22, 0x8, R10 ;  /* 0x0000000816057824 */ /* 0x000fe200078e020a */
[----:B------:R-:W-:Y:S01]  /*36d0*/  LEA.HI.X.SX32 R241, R13, R19, 0x1, P1 ;  /* 0x000000130df17211 */ /* 0x000fe200008f0eff */
[----:B------:R-:W-:Y:S01]  /*36e0*/  IMAD R154, R161, 0x7, RZ ;  /* 0x00000007a19a7824 */ /* 0x000fe200078e02ff */
[----:B------:R-:W-:Y:S01]  /*36f0*/  LEA R230, P1, R16, R163, 0x1 ;  /* 0x000000a310e67211 */ /* 0x000fe200078208ff */
[----:B------:R-:W-:Y:S01]  /*3700*/  IMAD R11, R22, 0x8, R5 ;  /* 0x00000008160b7824 */ /* 0x000fe200078e0205 */
[----:B------:R-:W-:Y:S01]  /*3710*/  LEA.HI.X.SX32 R235, R15, R19, 0x1, P0 ;  /* 0x000000130feb7211 */ /* 0x000fe200000f0eff */
[----:B0-----:R-:W-:Y:S01]  /*3720*/  IMAD R20, R161, 0xa, RZ ;  /* 0x0000000aa1147824 */ /* 0x001fe200078e02ff */
[----:B------:R-:W-:Y:S01]  /*3730*/  LEA R222, P0, R17, R163, 0x1 ;  /* 0x000000a311de7211 */ /* 0x000fe200078008ff */
[----:B------:R-:W-:Y:S01]  /*3740*/  IMAD R21, R161, 0xb, RZ ;  /* 0x0000000ba1157824 */ /* 0x000fe200078e02ff */
[-C--:B------:R-:W-:Y:S01]  /*3750*/  LEA.HI.X.SX32 R201, R4, R19.reuse, 0x1, P2 ;  /* 0x0000001304c97211 */ /* 0x080fe200010f0eff */
[----:B------:R-:W-:Y:S01]  /*3760*/  IMAD R4, R22, 0x8, R11 ;  /* 0x0000000816047824 */ /* 0x000fe200078e020b */
[----:B------:R-:W-:Y:S01]  /*3770*/  LEA.HI.X.SX32 R231, R16, R19, 0x1, P1 ;  /* 0x0000001310e77211 */ /* 0x000fe200008f0eff */
[----:B-1----:R-:W-:Y:S01]  /*3780*/  IMAD.WIDE R210, R159, 0x2, R204 ;  /* 0x000000029fd27825 */ /* 0x002fe200078e02cc */
[----:B------:R-:W-:-:S02]  /*3790*/  LEA R202, P1, R18, R163, 0x1 ;  /* 0x000000a312ca7211 */ /* 0x000fc400078208ff */
[----:B------:R-:W-:Y:S02]  /*37a0*/  CS2R R96, SRZ ;  /* 0x0000000000607805 */ /* 0x000fe4000001ff00 */
[----:B------:R-:W-:Y:S01]  /*37b0*/  LEA.HI.X.SX32 R223, R17, R19, 0x1, P0 ;  /* 0x0000001311df7211 */ /* 0x000fe200000f0eff */
[----:B------:R-:W-:Y:S01]  /*37c0*/  IMAD R12, R22, 0x8, R4 ;  /* 0x00000008160c7824 */ /* 0x000fe200078e0204 */
[----:B------:R-:W-:Y:S01]  /*37d0*/  LEA R198, P0, R3, R163, 0x1 ;  /* 0x000000a303c67211 */ /* 0x000fe200078008ff */
[C---:B------:R-:W-:Y:S01]  /*37e0*/  IMAD R17, R161.reuse, 0x9, RZ ;  /* 0x00000009a1117824 */ /* 0x040fe200078e02ff */
[----:B------:R-:W-:Y:S01]  /*37f0*/  LEA.HI.X.SX32 R203, R18, R19, 0x1, P1 ;  /* 0x0000001312cb7211 */ /* 0x000fe200008f0eff */
[C---:B------:R-:W-:Y:S01]  /*3800*/  IMAD R152, R161.reuse, 0xd, RZ ;  /* 0x0000000da1987824 */ /* 0x040fe200078e02ff */
[----:B------:R-:W-:Y:S01]  /*3810*/  LEA R196, P1, R6, R163, 0x1 ;  /* 0x000000a306c47211 */ /* 0x000fe200078208ff */
[----:B------:R-:W-:Y:S01]  /*3820*/  IMAD R153, R161, 0xe, RZ ;  /* 0x0000000ea1997824 */ /* 0x000fe200078e02ff */
[----:B------:R-:W-:Y:S01]  /*3830*/  LEA.HI.X.SX32 R199, R3, R19, 0x1, P0 ;  /* 0x0000001303c77211 */ /* 0x000fe200000f0eff */
[----:B------:R-:W-:Y:S01]  /*3840*/  IMAD R3, R22, 0x8, R12 ;  /* 0x0000000816037824 */ /* 0x000fe200078e020c */
[----:B------:R-:W-:Y:S01]  /*3850*/  LEA R194, P2, R7, R163, 0x1 ;  /* 0x000000a307c27211 */ /* 0x000fe200078408ff */
[----:B------:R-:W-:Y:S01]  /*3860*/  IMAD R156, R161, 0xf, RZ ;  /* 0x0000000fa19c7824 */ /* 0x000fe200078e02ff */
[-C--:B------:R-:W-:Y:S01]  /*3870*/  LEA.HI.X.SX32 R197, R6, R19.reuse, 0x1, P1 ;  /* 0x0000001306c57211 */ /* 0x080fe200008f0eff */
[----:B------:R-:W-:Y:S01]  /*3880*/  IMAD R6, R22, 0x8, R3 ;  /* 0x0000000816067824 */ /* 0x000fe200078e0203 */
[----:B------:R-:W-:Y:S01]  /*3890*/  LEA.HI.X.SX32 R195, R7, R19, 0x1, P2 ;  /* 0x0000001307c37211 */ /* 0x000fe200010f0eff */
[----:B------:R-:W-:Y:S01]  /*38a0*/  IMAD.MOV.U32 R15, RZ, RZ, 0x3f800000 ;  /* 0x3f800000ff0f7424 */ /* 0x000fe200078e00ff */
[-C--:B------:R-:W-:Y:S01]  /*38b0*/  LEA R188, P2, R10, R163.reuse, 0x1 ;  /* 0x000000a30abc7211 */ /* 0x080fe200078408ff */
[----:B------:R-:W-:Y:S01]  /*38c0*/  IMAD R7, R22, 0x8, R6 ;  /* 0x0000000816077824 */ /* 0x000fe200078e0206 */
[-C--:B------:R-:W-:Y:S01]  /*38d0*/  LEA R192, P0, R8, R163.reuse, 0x1 ;  /* 0x000000a308c07211 */ /* 0x080fe200078008ff */
[----:B------:R-:W-:Y:S01]  /*38e0*/  IMAD.MOV.U32 R13, RZ, RZ, -0x800000 ;  /* 0xff800000ff0d7424 */ /* 0x000fe200078e00ff */
[----:B------:R-:W-:Y:S01]  /*38f0*/  LEA R190, P1, R9, R163, 0x1 ;  /* 0x000000a309be7211 */ /* 0x000fe200078208ff */
[----:B------:R-:W-:Y:S01]  /*3900*/  IMAD.MOV.U32 R14, RZ, RZ, -0x800000 ;  /* 0xff800000ff0e7424 */ /* 0x000fe200078e00ff */
[-C--:B------:R-:W-:Y:S01]  /*3910*/  LEA.HI.X.SX32 R189, R10, R19.reuse, 0x1, P2 ;  /* 0x000000130abd7211 */ /* 0x080fe200010f0eff */
[----:B------:R-:W-:Y:S01]  /*3920*/  IMAD.MOV.U32 R16, RZ, RZ, 0x3f800000 ;  /* 0x3f800000ff107424 */ /* 0x000fe200078e00ff */
[----:B------:R-:W-:Y:S01]  /*3930*/  LEA.HI.X.SX32 R193, R8, R19, 0x1, P0 ;  /* 0x0000001308c17211 */ /* 0x000fe200000f0eff */
[----:B------:R-:W-:Y:S01]  /*3940*/  IMAD R8, R22, 0x8, R7 ;  /* 0x0000000816087824 */ /* 0x000fe200078e0207 */
[----:B------:R-:W-:-:S02]  /*3950*/  LEA R182, P2, R4, R163, 0x1 ;  /* 0x000000a304b67211 */ /* 0x000fc400078408ff */
[----:B------:R-:W-:Y:S02]  /*3960*/  CS2R R98, SRZ ;  /* 0x0000000000627805 */ /* 0x000fe4000001ff00 */
[----:B------:R-:W-:Y:S02]  /*3970*/  LEA.HI.X.SX32 R191, R9, R19, 0x1, P1 ;  /* 0x0000001309bf7211 */ /* 0x000fe400008f0eff */
[----:B------:R-:W-:Y:S02]  /*3980*/  CS2R R100, SRZ ;  /* 0x0000000000647805 */ /* 0x000fe4000001ff00 */
[-C--:B------:R-:W-:Y:S02]  /*3990*/  LEA R184, P1, R11, R163.reuse, 0x1 ;  /* 0x000000a30bb87211 */ /* 0x080fe400078208ff */
[----:B------:R-:W-:Y:S02]  /*39a0*/  CS2R R102, SRZ ;  /* 0x0000000000667805 */ /* 0x000fe4000001ff00 */
[----:B------:R-:W-:-:S02]  /*39b0*/  LEA R186, P0, R5, R163, 0x1 ;  /* 0x000000a305ba7211 */ /* 0x000fc400078008ff */
[----:B------:R-:W-:Y:S02]  /*39c0*/  CS2R R104, SRZ ;  /* 0x0000000000687805 */ /* 0x000fe4000001ff00 */
[-C--:B------:R-:W-:Y:S01]  /*39d0*/  LEA.HI.X.SX32 R183, R4, R19.reuse, 0x1, P2 ;  /* 0x0000001304b77211 */ /* 0x080fe200010f0eff */
[C---:B------:R-:W-:Y:S01]  /*39e0*/  IMAD R4, R22.reuse, 0x8, R8 ;  /* 0x0000000816047824 */ /* 0x040fe200078e0208 */
[-C--:B------:R-:W-:Y:S02]  /*39f0*/  LEA.HI.X.SX32 R185, R11, R19.reuse, 0x1, P1 ;  /* 0x000000130bb97211 */ /* 0x080fe400008f0eff */
[----:B------:R-:W-:Y:S02]  /*3a00*/  CS2R R106, SRZ ;  /* 0x00000000006a7805 */ /* 0x000fe4000001ff00 */
[----:B------:R-:W-:Y:S01]  /*3a10*/  LEA.HI.X.SX32 R187, R5, R19, 0x1, P0 ;  /* 0x0000001305bb7211 */ /* 0x000fe200000f0eff */
[----:B------:R-:W-:Y:S01]  /*3a20*/  IMAD R5, R22, 0x8, R4 ;  /* 0x0000000816057824 */ /* 0x000fe200078e0204 */
[----:B------:R-:W-:-:S02]  /*3a30*/  LEA R178, P1, R3, R163, 0x1 ;  /* 0x000000a303b27211 */ /* 0x000fc400078208ff */
[----:B------:R-:W-:Y:S02]  /*3a40*/  CS2R R108, SRZ ;  /* 0x00000000006c7805 */ /* 0x000fe4000001ff00 */
[----:B------:R-:W-:Y:S02]  /*3a50*/  LEA R176, P2, R6, R163, 0x1 ;  /* 0x000000a306b07211 */ /* 0x000fe400078408ff */
[----:B------:R-:W-:Y:S02]  /*3a60*/  CS2R R110, SRZ ;  /* 0x00000000006e7805 */ /* 0x000fe4000001ff00 */
[-C--:B------:R-:W-:Y:S01]  /*3a70*/  LEA.HI.X.SX32 R179, R3, R19.reuse, 0x1, P1 ;  /* 0x0000001303b37211 */ /* 0x080fe200008f0eff */
[----:B------:R-:W-:Y:S01]  /*3a80*/  IMAD R3, R22, 0x8, R5 ;  /* 0x0000000816037824 */ /* 0x000fe200078e0205 */
[----:B------:R-:W-:Y:S02]  /*3a90*/  LEA.HI.X.SX32 R177, R6, R19, 0x1, P2 ;  /* 0x0000001306b17211 */ /* 0x000fe400010f0eff */
[----:B------:R-:W-:-:S02]  /*3aa0*/  CS2R R112, SRZ ;  /* 0x0000000000707805 */ /* 0x000fc4000001ff00 */
[-C--:B------:R-:W-:Y:S01]  /*3ab0*/  LEA R170, P2, R4, R163.reuse, 0x1 ;  /* 0x000000a304aa7211 */ /* 0x080fe200078408ff */
[----:B------:R-:W-:Y:S01]  /*3ac0*/  IMAD R6, R22, 0x8, R3 ;  /* 0x0000000816067824 */ /* 0x000fe200078e0203 */
[----:B------:R-:W-:Y:S02]  /*3ad0*/  LEA R180, P0, R12, R163, 0x1 ;  /* 0x000000a30cb47211 */ /* 0x000fe400078008ff */
[----:B------:R-:W-:Y:S02]  /*3ae0*/  CS2R R114, SRZ ;  /* 0x0000000000727805 */ /* 0x000fe4000001ff00 */
[-C--:B------:R-:W-:Y:S01]  /*3af0*/  LEA.HI.X.SX32 R171, R4, R19.reuse, 0x1, P2 ;  /* 0x0000001304ab7211 */ /* 0x080fe200010f0eff */
[----:B------:R-:W-:Y:S01]  /*3b00*/  IMAD R4, R22, 0x8, R6 ;  /* 0x0000000816047824 */ /* 0x000fe200078e0206 */
[----:B------:R-:W-:Y:S01]  /*3b10*/  LEA.HI.X.SX32 R181, R12, R19, 0x1, P0 ;  /* 0x000000130cb57211 */ /* 0x000fe200000f0eff */
[----:B------:R-:W-:Y:S01]  /*3b20*/  IMAD.SHL.U32 R22, R161, 0x8, RZ ;  /* 0x00000008a1167824 */ /* 0x000fe200078e00ff */
[-C--:B------:R-:W-:Y:S01]  /*3b30*/  LEA R174, P0, R7, R163.reuse, 0x1 ;  /* 0x000000a307ae7211 */ /* 0x080fe200078008ff */
[----:B------:R-:W-:Y:S01]  /*3b40*/  IMAD.MOV.U32 R12, RZ, RZ, RZ ;  /* 0x000000ffff0c7224 */ /* 0x000fe200078e00ff */
[----:B------:R-:W-:-:S02]  /*3b50*/  LEA R172, P1, R8, R163, 0x1 ;  /* 0x000000a308ac7211 */ /* 0x000fc400078208ff */
[----:B------:R-:W-:Y:S02]  /*3b60*/  CS2R R116, SRZ ;  /* 0x0000000000747805 */ /* 0x000fe4000001ff00 */
[----:B------:R-:W-:Y:S02]  /*3b70*/  LEA R162, P3, R4, R163, 0x1 ;  /* 0x000000a304a27211 */ /* 0x000fe400078608ff */
[----:B------:R-:W-:Y:S02]  /*3b80*/  CS2R R118, SRZ ;  /* 0x0000000000767805 */ /* 0x000fe4000001ff00 */
[-C--:B------:R-:W-:Y:S02]  /*3b90*/  LEA.HI.X.SX32 R175, R7, R19.reuse, 0x1, P0 ;  /* 0x0000001307af7211 */ /* 0x080fe400000f0eff */
[----:B------:R-:W-:Y:S02]  /*3ba0*/  CS2R R120, SRZ ;  /* 0x0000000000787805 */ /* 0x000fe4000001ff00 */
[----:B------:R-:W-:-:S02]  /*3bb0*/  LEA.HI.X.SX32 R173, R8, R19, 0x1, P1 ;  /* 0x0000001308ad7211 */ /* 0x000fc400008f0eff */
[----:B------:R-:W-:Y:S02]  /*3bc0*/  CS2R R122, SRZ ;  /* 0x00000000007a7805 */ /* 0x000fe4000001ff00 */
[-C--:B------:R-:W-:Y:S02]  /*3bd0*/  LEA R168, P0, R5, R163.reuse, 0x1 ;  /* 0x000000a305a87211 */ /* 0x080fe400078008ff */
[----:B------:R-:W-:Y:S02]  /*3be0*/  CS2R R124, SRZ ;  /* 0x00000000007c7805 */ /* 0x000fe4000001ff00 */
[-C--:B------:R-:W-:Y:S02]  /*3bf0*/  LEA R166, P1, R3, R163.reuse, 0x1 ;  /* 0x000000a303a67211 */ /* 0x080fe400078208ff */
[----:B------:R-:W-:Y:S02]  /*3c00*/  CS2R R126, SRZ ;  /* 0x00000000007e7805 */ /* 0x000fe4000001ff00 */
[----:B------:R-:W-:-:S02]  /*3c10*/  LEA R164, P2, R6, R163, 0x1 ;  /* 0x000000a306a47211 */ /* 0x000fc400078408ff */
[----:B------:R-:W-:Y:S02]  /*3c20*/  CS2R R128, SRZ ;  /* 0x0000000000807805 */ /* 0x000fe4000001ff00 */
[-C--:B------:R-:W-:Y:S01]  /*3c30*/  LEA.HI.X.SX32 R163, R4, R19.reuse, 0x1, P3 ;  /* 0x0000001304a37211 */ /* 0x080fe200018f0eff */
[----:B------:R-:W-:Y:S01]  /*3c40*/  IMAD R4, R23, 0x20, R2 ;  /* 0x0000002017047824 */ /* 0x000fe200078e0202 */
[-C--:B------:R-:W-:Y:S01]  /*3c50*/  LEA.HI.X.SX32 R165, R6, R19.reuse, 0x1, P2 ;  /* 0x0000001306a57211 */ /* 0x080fe200010f0eff */
[----:B------:R-:W-:Y:S01]  /*3c60*/  IMAD R23, R161, 0xc, RZ ;  /* 0x0000000ca1177824 */ /* 0x000fe200078e02ff */
[----:B------:R-:W-:Y:S01]  /*3c70*/  LEA.HI.X.SX32 R169, R5, R19, 0x1, P0 ;  /* 0x0000001305a97211 */ /* 0x000fe200000f0eff */
[----:B------:R-:W-:Y:S01]  /*3c80*/  IMAD.IADD R11, R208, 0x1, R4 ;  /* 0x00000001d00b7824 */ /* 0x000fe200078e0204 */
[----:B------:R-:W-:Y:S02]  /*3c90*/  LOP3.LUT R10, R4, 0x10, RZ, 0x3c, !PT ;  /* 0x00000010040a7812 */ /* 0x000fe400078e3cff */
[----:B------:R-:W-:-:S02]  /*3ca0*/  CS2R R130, SRZ ;  /* 0x0000000000827805 */ /* 0x000fc4000001ff00 */
[C---:B------:R-:W-:Y:S02]  /*3cb0*/  LOP3.LUT R9, R4.reuse, 0x20, RZ, 0x3c, !PT ;  /* 0x0000002004097812 */ /* 0x040fe400078e3cff */
[----:B------:R-:W-:Y:S02]  /*3cc0*/  CS2R R132, SRZ ;  /* 0x0000000000847805 */ /* 0x000fe4000001ff00 */
[----:B------:R-:W-:Y:S01]  /*3cd0*/  LOP3.LUT R8, R4, 0x30, RZ, 0x3c, !PT ;  /* 0x0000003004087812 */ /* 0x000fe200078e3cff */
[----:B------:R-:W-:Y:S01]  /*3ce0*/  IMAD.IADD R10, R208, 0x1, R10 ;  /* 0x00000001d00a7824 */ /* 0x000fe200078e020a */
[----:B------:R-:W-:Y:S01]  /*3cf0*/  LOP3.LUT R7, R4, 0x40, RZ, 0x3c, !PT ;  /* 0x0000004004077812 */ /* 0x000fe200078e3cff */
[----:B------:R-:W-:Y:S01]  /*3d00*/  IMAD.IADD R9, R208, 0x1, R9 ;  /* 0x00000001d0097824 */ /* 0x000fe200078e0209 */
[----:B------:R-:W-:Y:S01]  /*3d10*/  LOP3.LUT R6, R4, 0x50, RZ, 0x3c, !PT ;  /* 0x0000005004067812 */ /* 0x000fe200078e3cff */
[----:B------:R-:W-:Y:S01]  /*3d20*/  IMAD.IADD R8, R208, 0x1, R8 ;  /* 0x00000001d0087824 */ /* 0x000fe200078e0208 */
[----:B------:R-:W-:Y:S01]  /*3d30*/  LOP3.LUT R18, R4, 0x60, RZ, 0x3c, !PT ;  /* 0x0000006004127812 */ /* 0x000fe200078e3cff */
[----:B------:R-:W-:Y:S01]  /*3d40*/  IMAD.IADD R7, R208, 0x1, R7 ;  /* 0x00000001d0077824 */ /* 0x000fe200078e0207 */
[----:B------:R-:W-:Y:S01]  /*3d50*/  LOP3.LUT R158, R4, 0x70, RZ, 0x3c, !PT ;  /* 0x00000070049e7812 */ /* 0x000fe200078e3cff */
[C---:B------:R-:W-:Y:S01]  /*3d60*/  IMAD.IADD R6, R208.reuse, 0x1, R6 ;  /* 0x00000001d0067824 */ /* 0x040fe200078e0206 */
[----:B------:R-:W-:Y:S01]  /*3d70*/  LEA.HI.X.SX32 R167, R3, R19, 0x1, P1 ;  /* 0x0000001303a77211 */ /* 0x000fe200008f0eff */
[C---:B------:R-:W-:Y:S01]  /*3d80*/  IMAD.IADD R5, R208.reuse, 0x1, R18 ;  /* 0x00000001d0057824 */ /* 0x040fe200078e0212 */
[----:B------:R-:W-:Y:S01]  /*3d90*/  CS2R R2, SRZ ;  /* 0x0000000000027805 */ /* 0x000fe2000001ff00 */
[----:B------:R-:W-:Y:S01]  /*3da0*/  IMAD.IADD R4, R208, 0x1, R158 ;  /* 0x00000001d0047824 */ /* 0x000fe200078e029e */
[----:B------:R-:W-:Y:S01]  /*3db0*/  CS2R R134, SRZ ;  /* 0x0000000000867805 */ /* 0x000fe2000001ff00 */
[----:B------:R-:W-:Y:S01]  /*3dc0*/  IMAD.WIDE R208, R159, 0x2, R206 ;  /* 0x000000029fd07825 */ /* 0x000fe200078e02ce */
[----:B------:R-:W-:-:S02]  /*3dd0*/  CS2R R136, SRZ ;  /* 0x0000000000887805 */ /* 0x000fc4000001ff00 */
[----:B------:R-:W-:Y:S02]  /*3de0*/  CS2R R138, SRZ ;  /* 0x00000000008a7805 */ /* 0x000fe4000001ff00 */
[----:B------:R-:W-:Y:S01]  /*3df0*/  CS2R R140, SRZ ;  /* 0x00000000008c7805 */ /* 0x000fe2000001ff00 */
[----:B------:R-:W-:Y:S01]  /*3e00*/  IMAD.SHL.U32 R19, R161, 0x4, RZ ;  /* 0x00000004a1137824 */ /* 0x000fe200078e00ff */
[----:B------:R0:W-:Y:S01]  /*3e10*/  STL.64 [R1+0xe0], R208 ;  /* 0x0000e0d001007387 */ /* 0x0001e20000100a00 */
[----:B------:R-:W-:Y:S02]  /*3e20*/  CS2R R142, SRZ ;  /* 0x00000000008e7805 */ /* 0x000fe4000001ff00 */
[----:B------:R-:W-:Y:S02]  /*3e30*/  CS2R R144, SRZ ;  /* 0x0000000000907805 */ /* 0x000fe4000001ff00 */
[----:B------:R-:W-:Y:S01]  /*3e40*/  CS2R R146, SRZ ;  /* 0x0000000000927805 */ /* 0x000fe2000001ff00 */
[----:B------:R1:W-:Y:S01]  /*3e50*/  STL.64 [R1+0xd8], R210 ;  /* 0x0000d8d201007387 */ /* 0x0003e20000100a00 */
[----:B------:R-:W-:-:S02]  /*3e60*/  CS2R R148, SRZ ;  /* 0x0000000000947805 */ /* 0x000fc4000001ff00 */
[----:B------:R-:W-:Y:S01]  /*3e70*/  CS2R R150, SRZ ;  /* 0x0000000000967805 */ /* 0x000fe2000001ff00 */
[----:B------:R-:W-:Y:S02]  /*3e80*/  UIADD3.64 UR10, UR4, 0x100, URZ ;  /* 0x00000100040a7897 */ /* 0x000fe4000fffe03f */
[----:B------:R-:W-:Y:S02]  /*3e90*/  UIADD3.64 UR8, UR4, 0x80, URZ ;  /* 0x0000008004087897 */ /* 0x000fe4000fffe03f */
[----:B------:R-:W-:Y:S01]  /*3ea0*/  UIADD3.64 UR10, UR6, 0x2, URZ ;  /* 0x00000002060a7897 */ /* 0x000fe2000fffe03f */
[C---:B0-----:R-:W-:Y:S01]  /*3eb0*/  IMAD.WIDE R208, R19.reuse, 0x2, R206 ;  /* 0x0000000213d07825 */ /* 0x041fe200078e02ce */
[----:B------:R-:W-:Y:S02]  /*3ec0*/  UIADD3.64 UR14, UR6, 0x4, URZ ;  /* 0x00000004060e7897 */ /* 0x000fe4000fffe03f */
[----:B------:R-:W-:Y:S01]  /*3ed0*/  UIADD3.64 UR8, UR4, 0x180, URZ ;  /* 0x0000018004087897 */ /* 0x000fe2000fffe03f */
[----:B------:R-:W-:Y:S01]  /*3ee0*/  IMAD.WIDE R18, R19, 0x2, R204 ;  /* 0x0000000213127825 */ /* 0x000fe200078e02cc */
[----:B------:R0:W-:Y:S01]  /*3ef0*/  STL.64 [R1+0xd0], R208 ;  /* 0x0000d0d001007387 */ /* 0x0001e20000100a00 */
[----:B------:R-:W-:-:S02]  /*3f00*/  UIADD3.64 UR12, UR4, 0x200, URZ ;  /* 0x00000200040c7897 */ /* 0x000fc4000fffe03f */
[--C-:B-1----:R-:W-:Y:S01]  /*3f10*/  IMAD.WIDE R210, R20, 0x2, R206.reuse ;  /* 0x0000000214d27825 */ /* 0x102fe200078e02ce */
[----:B------:R1:W-:Y:S01]  /*3f20*/  STL.64 [R1+0xc8], R18 ;  /* 0x0000c81201007387 */ /* 0x0003e20000100a00 */
[----:B------:R-:W-:Y:S02]  /*3f30*/  UIADD3.64 UR16, UR4, 0x280, URZ ;  /* 0x0000028004107897 */ /* 0x000fe4000fffe03f */
[----:B------:R-:W-:Y:S02]  /*3f40*/  UIADD3.64 UR20, UR4, 0x300, URZ ;  /* 0x0000030004147897 */ /* 0x000fe4000fffe03f */
[----:B------:R-:W-:Y:S02]  /*3f50*/  UIADD3.64 UR24, UR4, 0x380, URZ ;  /* 0x0000038004187897 */ /* 0x000fe4000fffe03f */
[----:B------:R-:W-:Y:S01]  /*3f60*/  UIADD3.64 UR28, UR4, 0x400, URZ ;  /* 0x00000400041c7897 */ /* 0x000fe2000fffe03f */
[----:B0-----:R-:W-:Y:S01]  /*3f70*/  IMAD.WIDE R208, R157, 0x2, R206 ;  /* 0x000000029dd07825 */ /* 0x001fe200078e02ce */
[----:B------:R-:W-:-:S02]  /*3f80*/  UIADD3.64 UR32, UR4, 0x480, URZ ;  /* 0x0000048004207897 */ /* 0x000fc4000fffe03f */
[----:B------:R-:W-:Y:S01]  /*3f90*/  UIADD3.64 UR36, UR4, 0x500, URZ ;  /* 0x0000050004247897 */ /* 0x000fe2000fffe03f */
[----:B-1----:R-:W-:Y:S01]  /*3fa0*/  IMAD.WIDE R18, R157, 0x2, R204 ;  /* 0x000000029d127825 */ /* 0x002fe200078e02cc */
[----:B------:R0:W-:Y:S01]  /*3fb0*/  STL.64 [R1+0xc0], R208 ;  /* 0x0000c0d001007387 */ /* 0x0001e20000100a00 */
[----:B------:R-:W-:Y:S02]  /*3fc0*/  UIADD3.64 UR40, UR4, 0x580, URZ ;  /* 0x0000058004287897 */ /* 0x000fe4000fffe03f */
[----:B------:R-:W-:Y:S01]  /*3fd0*/  UIADD3.64 UR44, UR4, 0x600, URZ ;  /* 0x00000600042c7897 */ /* 0x000fe2000fffe03f */
[----:B------:R1:W-:Y:S01]  /*3fe0*/  STL.64 [R1+0xb8], R18 ;  /* 0x0000b81201007387 */ /* 0x0003e20000100a00 */
[----:B------:R-:W-:Y:S02]  /*3ff0*/  UIADD3.64 UR48, UR4, 0x680, URZ ;  /* 0x0000068004307897 */ /* 0x000fe4000fffe03f */
[----:B------:R-:W-:Y:S02]  /*4000*/  UIADD3.64 UR52, UR4, 0x700, URZ ;  /* 0x0000070004347897 */ /* 0x000fe4000fffe03f */
[----:B------:R-:W-:-:S02]  /*4010*/  UIADD3.64 UR10, UR6, 0x7e, URZ ;  /* 0x0000007e060a7897 */ /* 0x000fc4000fffe03f */
[----:B------:R-:W-:Y:S01]  /*4020*/  UIADD3.64 UR14, UR6, 0x80, URZ ;  /* 0x00000080060e7897 */ /* 0x000fe2000fffe03f */
[C---:B0-----:R-:W-:Y:S01]  /*4030*/  IMAD.WIDE R208, R155.reuse, 0x2, R206 ;  /* 0x000000029bd07825 */ /* 0x041fe200078e02ce */
[----:B------:R-:W-:Y:S02]  /*4040*/  UIADD3.64 UR18, UR6, 0x82, URZ ;  /* 0x0000008206127897 */ /* 0x000fe4000fffe03f */
[----:B------:R-:W-:Y:S01]  /*4050*/  UIADD3.64 UR22, UR6, 0x84, URZ ;  /* 0x0000008406167897 */ /* 0x000fe2000fffe03f */
[----:B-1----:R-:W-:Y:S01]  /*4060*/  IMAD.WIDE R18, R155, 0x2, R204 ;  /* 0x000000029b127825 */ /* 0x002fe200078e02cc */
[----:B------:R0:W-:Y:S01]  /*4070*/  STL.64 [R1+0xb0], R208 ;  /* 0x0000b0d001007387 */ /* 0x0001e20000100a00 */
[----:B------:R-:W-:Y:S02]  /*4080*/  UIADD3.64 UR26, UR6, 0xfe, URZ ;  /* 0x000000fe061a7897 */ /* 0x000fe4000fffe03f */
[----:B------:R-:W-:Y:S01]  /*4090*/  UIADD3.64 UR30, UR6, 0x100, URZ ;  /* 0x00000100061e7897 */ /* 0x000fe2000fffe03f */
[----:B------:R1:W-:Y:S01]  /*40a0*/  STL.64 [R1+0xa8], R18 ;  /* 0x0000a81201007387 */ /* 0x0003e20000100a00 */
[----:B------:R-:W-:-:S02]  /*40b0*/  UIADD3.64 UR34, UR6, 0x102, URZ ;  /* 0x0000010206227897 */ /* 0x000fc4000fffe03f */
[----:B------:R-:W-:Y:S02]  /*40c0*/  UIADD3.64 UR38, UR6, 0x104, URZ ;  /* 0x0000010406267897 */ /* 0x000fe4000fffe03f */
[----:B------:R-:W-:Y:S02]  /*40d0*/  UIADD3.64 UR42, UR6, 0x17e, URZ ;  /* 0x0000017e062a7897 */ /* 0x000fe4000fffe03f */
[----:B------:R-:W-:Y:S01]  /*40e0*/  UIADD3.64 UR46, UR6, 0x180, URZ ;  /* 0x00000180062e7897 */ /* 0x000fe2000fffe03f */
[C---:B0-----:R-:W-:Y:S01]  /*40f0*/  IMAD.WIDE R208, R154.reuse, 0x2, R206 ;  /* 0x000000029ad07825 */ /* 0x041fe200078e02ce */
[----:B------:R-:W-:Y:S02]  /*4100*/  UIADD3.64 UR50, UR6, 0x182, URZ ;  /* 0x0000018206327897 */ /* 0x000fe4000fffe03f */
[----:B------:R-:W-:Y:S01]  /*4110*/  UIADD3.64 UR54, UR6, 0x184, URZ ;  /* 0x0000018406367897 */ /* 0x000fe2000fffe03f */
[----:B-1----:R-:W-:Y:S01]  /*4120*/  IMAD.WIDE R18, R154, 0x2, R204 ;  /* 0x000000029a127825 */ /* 0x002fe200078e02cc */
[----:B------:R0:W-:Y:S04]  /*4130*/  STL.64 [R1+0xa0], R208 ;  /* 0x0000a0d001007387 */ /* 0x0001e80000100a00 */
[----:B------:R1:W-:Y:S01]  /*4140*/  STL.64 [R1+0x98], R18 ;  /* 0x0000981201007387 */ /* 0x0003e20000100a00 */
[----:B0-----:R-:W-:-:S04]  /*4150*/  IMAD.WIDE R208, R22, 0x2, R206 ;  /* 0x0000000216d07825 */ /* 0x001fc800078e02ce */
[----:B-1----:R-:W-:Y:S01]  /*4160*/  IMAD.WIDE R18, R22, 0x2, R204 ;  /* 0x0000000216127825 */ /* 0x002fe200078e02cc */
[----:B------:R0:W-:Y:S04]  /*4170*/  STL.64 [R1+0x90], R208 ;  /* 0x000090d001007387 */ /* 0x0001e80000100a00 */
[----:B------:R1:W-:Y:S01]  /*4180*/  STL.64 [R1+0x88], R18 ;  /* 0x0000881201007387 */ /* 0x0003e20000100a00 */
[----:B0-----:R-:W-:-:S04]  /*4190*/  IMAD.WIDE R208, R17, 0x2, R206 ;  /* 0x0000000211d07825 */ /* 0x001fc800078e02ce */
[----:B-1----:R-:W-:Y:S01]  /*41a0*/  IMAD.WIDE R18, R17, 0x2, R204 ;  /* 0x0000000211127825 */ /* 0x002fe200078e02cc */
[----:B------:R0:W-:Y:S04]  /*41b0*/  STL.64 [R1+0x80], R208 ;  /* 0x000080d001007387 */ /* 0x0001e80000100a00 */
[----:B------:R1:W-:Y:S04]  /*41c0*/  STL.64 [R1+0x78], R18 ;  /* 0x0000781201007387 */ /* 0x0003e80000100a00 */
[----:B------:R-:W-:Y:S01]  /*41d0*/  STL.64 [R1+0x70], R210 ;  /* 0x000070d201007387 */ /* 0x000fe20000100a00 */
[----:B0-----:R-:W-:-:S04]  /*41e0*/  IMAD.WIDE R208, R21, 0x2, R206 ;  /* 0x0000000215d07825 */ /* 0x001fc800078e02ce */
[----:B-1----:R-:W-:-:S04]  /*41f0*/  IMAD.WIDE R18, R20, 0x2, R204 ;  /* 0x0000000214127825 */ /* 0x002fc800078e02cc */
[----:B------:R-:W-:Y:S01]  /*4200*/  IMAD.WIDE R20, R21, 0x2, R204 ;  /* 0x0000000215147825 */ /* 0x000fe200078e02cc */
[----:B------:R0:W-:Y:S04]  /*4210*/  STL.64 [R1+0x68], R18 ;  /* 0x0000681201007387 */ /* 0x0001e80000100a00 */
[----:B------:R-:W-:Y:S04]  /*4220*/  STL.64 [R1+0x60], R208 ;  /* 0x000060d001007387 */ /* 0x000fe80000100a00 */
[----:B------:R1:W-:Y:S01]  /*4230*/  STL.64 [R1+0x58], R20 ;  /* 0x0000581401007387 */ /* 0x0003e20000100a00 */
[----:B0-----:R-:W-:-:S04]  /*4240*/  IMAD.WIDE R18, R23, 0x2, R206 ;  /* 0x0000000217127825 */ /* 0x001fc800078e02ce */
[----:B------:R-:W-:Y:S01]  /*4250*/  IMAD.WIDE R22, R23, 0x2, R204 ;  /* 0x0000000217167825 */ /* 0x000fe200078e02cc */
[----:B------:R0:W-:Y:S03]  /*4260*/  STL.64 [R1+0x50], R18 ;  /* 0x0000501201007387 */ /* 0x0001e60000100a00 */
[C---:B-1----:R-:W-:Y:S01]  /*4270*/  IMAD.WIDE R20, R152.reuse, 0x2, R206 ;  /* 0x0000000298147825 */ /* 0x042fe200078e02ce */
[----:B------:R1:W-:Y:S04]  /*4280*/  STL.64 [R1+0x48], R22 ;  /* 0x0000481601007387 */ /* 0x0003e80000100a00 */
[----:B------:R2:W-:Y:S01]  /*4290*/  STL.64 [R1+0x40], R20 ;  /* 0x0000401401007387 */ /* 0x0005e20000100a00 */
[----:B0-----:R-:W-:-:S04]  /*42a0*/  IMAD.WIDE R18, R152, 0x2, R204 ;  /* 0x0000000298127825 */ /* 0x001fc800078e02cc */
[C---:B-1----:R-:W-:Y:S01]  /*42b0*/  IMAD.WIDE R22, R153.reuse, 0x2, R206 ;  /* 0x0000000299167825 */ /* 0x042fe200078e02ce */
[----:B------:R0:W-:Y:S03]  /*42c0*/  STL.64 [R1+0x38], R18 ;  /* 0x0000381201007387 */ /* 0x0001e60000100a00 */
[----:B--2---:R-:W-:Y:S01]  /*42d0*/  IMAD.WIDE R20, R153, 0x2, R204 ;  /* 0x0000000299147825 */ /* 0x004fe200078e02cc */
[----:B------:R1:W-:Y:S04]  /*42e0*/  STL.64 [R1+0x30], R22 ;  /* 0x0000301601007387 */ /* 0x0003e80000100a00 */
[----:B------:R2:W-:Y:S01]  /*42f0*/  STL.64 [R1+0x28], R20 ;  /* 0x0000281401007387 */ /* 0x0005e20000100a00 */
[----:B0-----:R-:W-:-:S04]  /*4300*/  IMAD.WIDE R18, R156, 0x2, R206 ;  /* 0x000000029c127825 */ /* 0x001fc800078e02ce */
[----:B-1----:R-:W-:Y:S01]  /*4310*/  IMAD.WIDE R22, R156, 0x2, R204 ;  /* 0x000000029c167825 */ /* 0x002fe200078e02cc */
[----:B------:R0:W-:Y:S03]  /*4320*/  STL.64 [R1+0x20], R18 ;  /* 0x0000201201007387 */ /* 0x0001e60000100a00 */
[C---:B--2---:R-:W-:Y:S01]  /*4330*/  IMAD.WIDE R20, R161.reuse, 0x2, R206 ;  /* 0x00000002a1147825 */ /* 0x044fe200078e02ce */
[----:B------:R1:W-:Y:S04]  /*4340*/  STL.64 [R1+0x18], R22 ;  /* 0x0000181601007387 */ /* 0x0003e80000100a00 */
[----:B------:R1:W-:Y:S01]  /*4350*/  STL.64 [R1+0x108], R20 ;  /* 0x0001081401007387 */ /* 0x0003e20000100a00 */
[----:B0-----:R-:W-:-:S05]  /*4360*/  IMAD.WIDE R18, R161, 0x2, R204 ;  /* 0x00000002a1127825 */ /* 0x001fca00078e02cc */
[----:B------:R1:W-:Y:S02]  /*4370*/  STL.64 [R1+0x100], R18 ;  /* 0x0001001201007387 */ /* 0x0003e40000100a00 */
.L_x_1:
[----:B------:R-:W2:Y:S04]  /*4380*/  LDL.64 R208, [R1+0x108] ;  /* 0x0001080001d07983 */ /* 0x000ea80000100a00 */
[----:B------:R-:W3:Y:S04]  /*4390*/  LDL.64 R218, [R1+0xf0] ;  /* 0x0000f00001da7983 */ /* 0x000ee80000100a00 */
[----:B------:R-:W4:Y:S04]  /*43a0*/  LDL.64 R232, [R1+0xc0] ;  /* 0x0000c00001e87983 */ /* 0x000f280000100a00 */
[----:B------:R-:W5:Y:S04]  /*43b0*/  LDL.64 R248, [R1+0xb8] ;  /* 0x0000b80001f87983 */ /* 0x000f680000100a00 */
[----:B------:R-:W5:Y:S04]  /*43c0*/  LDL.64 R210, [R1+0x100] ;  /* 0x0001000001d27983 */ /* 0x000f680000100a00 */
[----:B------:R-:W5:Y:S01]  /*43d0*/  LDL.64 R216, [R1+0xe8] ;  /* 0x0000e80001d87983 */ /* 0x000f620000100a00 */
[----:B------:R-:W-:-:S03]  /*43e0*/  IMAD.WIDE R152, R3, 0x2, R206 ;  /* 0x0000000203987825 */ /* 0x000fc600078e02ce */
[----:B------:R-:W5:Y:S01]  /*43f0*/  LDL.64 R236, [R1+0xd0] ;  /* 0x0000d00001ec7983 */ /* 0x000f620000100a00 */
[----:B------:R-:W-:-:S03]  /*4400*/  IMAD.WIDE R220, R3, 0x2, R204 ;  /* 0x0000000203dc7825 */ /* 0x000fc600078e02cc */
[----:B------:R-:W5:Y:S04]  /*4410*/  LDG.E.U16 R152, desc[UR60][R152.64] ;  /* 0x0000003c98987981 */ /* 0x000f68000c1e1500 */
[----:B------:R-:W5:Y:S04]  /*4420*/  LDL.64 R214, [R1+0xe0] ;  /* 0x0000e00001d67983 */ /* 0x000f680000100a00 */
[----:B------:R-:W5:Y:S04]  /*4430*/  LDG.E.U16 R220, desc[UR60][R220.64] ;  /* 0x0000003cdcdc7981 */ /* 0x000f68000c1e1500 */
[----:B------:R-:W5:Y:S04]  /*4440*/  LDL.64 R228, [R1+0xb0] ;  /* 0x0000b00001e47983 */ /* 0x000f680000100a00 */
[----:B------:R-:W5:Y:S04]  /*4450*/  LDL.64 R212, [R1+0xd8] ;  /* 0x0000d80001d47983 */ /* 0x000f680000100a00 */
[----:B------:R-:W5:Y:S04]  /*4460*/  LDL.64 R224, [R1+0xa8] ;  /* 0x0000a80001e07983 */ /* 0x000f680000100a00 */
[----:B------:R-:W5:Y:S04]  /*4470*/  LDL.64 R244, [R1+0x80] ;  /* 0x0000800001f47983 */ /* 0x000f680000100a00 */
[----:B------:R-:W5:Y:S01]  /*4480*/  LDL.64 R250, [R1+0x60] ;  /* 0x0000600001fa7983 */ /* 0x000f620000100a00 */
[----:B--2---:R-:W-:-:S04]  /*4490*/  IMAD.WIDE R208, R3, 0x2, R208 ;  /* 0x0000000203d07825 */ /* 0x004fc800078e02d0 */
[C---:B---3--:R-:W-:Y:S02]  /*44a0*/  IMAD.WIDE R156, R3.reuse, 0x2, R218 ;  /* 0x00000002039c7825 */ /* 0x048fe400078e02da */
[----:B------:R4:W2:Y:S02]  /*44b0*/  LDG.E.U16 R219, desc[UR60][R208.64] ;  /* 0x0000003cd0db7981 */ /* 0x0008a4000c1e1500 */
[C---:B----4-:R-:W-:Y:S02]  /*44c0*/  IMAD.WIDE R208, R3.reuse, 0x2, R232 ;  /* 0x0000000203d07825 */ /* 0x050fe400078e02e8 */
[----:B------:R-:W3:Y:S02]  /*44d0*/  LDL.64 R232, [R1+0x70] ;  /* 0x0000700001e87983 */ /* 0x000ee40000100a00 */
[C---:B-----5:R-:W-:Y:S02]  /*44e0*/  IMAD.WIDE R158, R3.reuse, 0x2, R210 ;  /* 0x00000002039e7825 */ /* 0x060fe400078e02d2 */
[----:B------:R0:W4:Y:S02]  /*44f0*/  LDG.E.U16 R153, desc[UR60][R208.64] ;  /* 0x0000003cd0997981 */ /* 0x000124000c1e1500 */
[----:B------:R-:W-:-:S02]  /*4500*/  IMAD.WIDE R154, R3, 0x2, R216 ;  /* 0x00000002039a7825 */ /* 0x000fc400078e02d8 */
[----:B------:R-:W5:Y:S04]  /*4510*/  LDL.64 R210, [R1+0xc8] ;  /* 0x0000c80001d27983 */ /* 0x000f680000100a00 */
[----:B------:R-:W2:Y:S01]  /*4520*/  LDL.64 R216, [R1+0x98] ;  /* 0x0000980001d87983 */ /* 0x000ea20000100a00 */
[----:B0-----:R-:W-:-:S03]  /*4530*/  IMAD.WIDE R208, R3, 0x2, R248 ;  /* 0x0000000203d07825 */ /* 0x001fc600078e02f8 */
[----:B------:R-:W4:Y:S04]  /*4540*/  LDG.E.U16 R218, desc[UR60][R158.64] ;  /* 0x0000003c9eda7981 */ /* 0x000f28000c1e1500 */
[----:B------:R-:W4:Y:S04]  /*4550*/  LDG.E.U16 R221, desc[UR60][R208.64] ;  /* 0x0000003cd0dd7981 */ /* 0x000f28000c1e1500 */
[----:B------:R-:W4:Y:S04]  /*4560*/  LDL.64 R248, [R1+0x58] ;  /* 0x0000580001f87983 */ /* 0x000f280000100a00 */
[----:B------:R0:W4:Y:S04]  /*4570*/  LDG.E.U16 R158, desc[UR60][R154.64] ;  /* 0x0000003c9a9e7981 */ /* 0x000128000c1e1500 */
[----:B------:R-:W3:Y:S04]  /*4580*/  LDL.64 R208, [R1+0x90] ;  /* 0x0000900001d07983 */ /* 0x000ee80000100a00 */
[----:B------:R1:W4:Y:S01]  /*4590*/  LDG.E.U16 R159, desc[UR60][R156.64] ;  /* 0x0000003c9c9f7981 */ /* 0x000322000c1e1500 */
[----:B0-----:R-:W-:-:S03]  /*45a0*/  IMAD.WIDE R154, R3, 0x2, R236 ;  /* 0x00000002039a7825 */ /* 0x001fc600078e02ec */
[----:B------:R-:W4:Y:S04]  /*45b0*/  LDL.64 R236, [R1+0x78] ;  /* 0x0000780001ec7983 */ /* 0x000f280000100a00 */
[----:B------:R-:W4:Y:S01]  /*45c0*/  LDG.E.U16 R155, desc[UR60][R154.64] ;  /* 0x0000003c9a9b7981 */ /* 0x000f22000c1e1500 */
[----:B-1----:R-:W-:-:S03]  /*45d0*/  IMAD.WIDE R156, R3, 0x2, R214 ;  /* 0x00000002039c7825 */ /* 0x002fc600078e02d6 */
[----:B------:R-:W4:Y:S01]  /*45e0*/  LDL.64 R214, [R1+0xa0] ;  /* 0x0000a00001d67983 */ /* 0x000f220000100a00 */
[----:B------:R-:W-:-:S03]  /*45f0*/  IMAD.WIDE R212, R3, 0x2, R212 ;  /* 0x0000000203d47825 */ /* 0x000fc600078e02d4 */
[----:B------:R-:W4:Y:S04]  /*4600*/  LDG.E.U16 R157, desc[UR60][R156.64] ;  /* 0x0000003c9c9d7981 */ /* 0x000f28000c1e1500 */
[----:B------:R-:W4:Y:S01]  /*4610*/  LDG.E.U16 R156, desc[UR60][R212.64] ;  /* 0x0000003cd49c7981 */ /* 0x000f22000c1e1500 */
[----:B-----5:R-:W-:-:S04]  /*4620*/  IMAD.WIDE R210, R3, 0x2, R210 ;  /* 0x0000000203d27825 */ /* 0x020fc800078e02d2 */
[C---:B--2---:R-:W-:Y:S01]  /*4630*/  IMAD.WIDE R216, R3.reuse, 0x2, R216 ;  /* 0x0000000203d87825 */ /* 0x044fe200078e02d8 */
[----:B------:R0:W2:Y:S03]  /*4640*/  LDG.E.U16 R154, desc[UR60][R210.64] ;  /* 0x0000003cd29a7981 */ /* 0x0000a6000c1e1500 */
[C---:B0-----:R-:W-:Y:S02]  /*4650*/  IMAD.WIDE R210, R3.reuse, 0x2, R228 ;  /* 0x0000000203d27825 */ /* 0x041fe400078e02e4 */
[----:B------:R0:W5:Y:S02]  /*4660*/  LDG.E.U16 R229, desc[UR60][R216.64] ;  /* 0x0000003cd8e57981 */ /* 0x000164000c1e1500 */
[----:B---3--:R-:W-:-:S04]  /*4670*/  IMAD.WIDE R208, R3, 0x2, R208 ;  /* 0x0000000203d07825 */ /* 0x008fc800078e02d0 */
[C---:B0-----:R-:W-:Y:S02]  /*4680*/  IMAD.WIDE R216, R3.reuse, 0x2, R232 ;  /* 0x0000000203d87825 */ /* 0x041fe400078e02e8 */
[----:B------:R-:W3:Y:S02]  /*4690*/  LDG.E.U16 R232, desc[UR60][R208.64] ;  /* 0x0000003cd0e87981 */ /* 0x000ee4000c1e1500 */
[C---:B------:R-:W-:Y:S02]  /*46a0*/  IMAD.WIDE R212, R3.reuse, 0x2, R224 ;  /* 0x0000000203d47825 */ /* 0x040fe400078e02e0 */
[----:B------:R-:W5:Y:S04]  /*46b0*/  LDG.E.U16 R224, desc[UR60][R210.64] ;  /* 0x0000003cd2e07981 */ /* 0x000f68000c1e1500 */
[----:B------:R-:W5:Y:S04]  /*46c0*/  LDG.E.U16 R225, desc[UR60][R212.64] ;  /* 0x0000003cd4e17981 */ /* 0x000f68000c1e1500 */
[----:B------:R-:W2:Y:S01]  /*46d0*/  LDL.64 R208, [R1+0x68] ;  /* 0x0000680001d07983 */ /* 0x000ea20000100a00 */
[----:B----4-:R-:W-:-:S03]  /*46e0*/  IMAD.WIDE R214, R3, 0x2, R214 ;  /* 0x0000000203d67825 */ /* 0x010fc600078e02d6 */
[----:B------:R-:W4:Y:S04]  /*46f0*/  LDL.64 R210, [R1+0x88] ;  /* 0x0000880001d27983 */ /* 0x000f280000100a00 */
[----:B------:R0:W5:Y:S04]  /*4700*/  LDG.E.U16 R228, desc[UR60][R214.64] ;  /* 0x0000003cd6e47981 */ /* 0x000168000c1e1500 */
[----:B------:R-:W5:Y:S01]  /*4710*/  LDG.E.U16 R216, desc[UR60][R216.64] ;  /* 0x0000003cd8d87981 */ /* 0x000f62000c1e1500 */
[----:B0-----:R-:W-:-:S06]  /*4720*/  IMAD.WIDE R214, R3, 0x2, R236 ;  /* 0x0000000203d67825 */ /* 0x001fcc00078e02ec */
[----:B------:R-:W5:Y:S01]  /*4730*/  LDG.E.U16 R214, desc[UR60][R214.64] ;  /* 0x0000003cd6d67981 */ /* 0x000f62000c1e1500 */
[----:B--2---:R-:W-:-:S05]  /*4740*/  IMAD.WIDE R208, R3, 0x2, R208 ;  /* 0x0000000203d07825 */ /* 0x004fca00078e02d0 */
[----:B------:R-:W2:Y:S04]  /*4750*/  LDG.E.U16 R215, desc[UR60][R208.64] ;  /* 0x0000003cd0d77981 */ /* 0x000ea8000c1e1500 */
[----:B------:R-:W3:Y:S01]  /*4760*/  LDL.64 R208, [R1+0x50] ;  /* 0x0000500001d07983 */ /* 0x000ee20000100a00 */
[----:B----4-:R-:W-:-:S04]  /*4770*/  IMAD.WIDE R210, R3, 0x2, R210 ;  /* 0x0000000203d27825 */ /* 0x010fc800078e02d2 */
[C---:B------:R-:W-:Y:S01]  /*4780*/  IMAD.WIDE R212, R3.reuse, 0x2, R244 ;  /* 0x0000000203d47825 */ /* 0x040fe200078e02f4 */
[----:B------:R0:W4:Y:S04]  /*4790*/  LDG.E.U16 R233, desc[UR60][R210.64] ;  /* 0x0000003cd2e97981 */ /* 0x000128000c1e1500 */
[----:B------:R1:W5:Y:S04]  /*47a0*/  LDG.E.U16 R236, desc[UR60][R212.64] ;  /* 0x0000003cd4ec7981 */ /* 0x000368000c1e1500 */
[----:B------:R-:W2:Y:S01]  /*47b0*/  LDL.64 R244, [R1+0x30] ;  /* 0x0000300001f47983 */ /* 0x000ea20000100a00 */
[----:B0-----:R-:W-:-:S03]  /*47c0*/  IMAD.WIDE R210, R3, 0x2, R250 ;  /* 0x0000000203d27825 */ /* 0x001fc600078e02fa */
[----:B------:R-:W4:Y:S01]  /*47d0*/  LDL.64 R250, [R1+0x18] ;  /* 0x0000180001fa7983 */ /* 0x000f220000100a00 */
[----:B-1----:R-:W-:-:S03]  /*47e0*/  IMAD.WIDE R212, R3, 0x2, R248 ;  /* 0x0000000203d47825 */ /* 0x002fc600078e02f8 */
[----:B------:R0:W5:Y:S04]  /*47f0*/  LDG.E.U16 R217, desc[UR60][R210.64] ;  /* 0x0000003cd2d97981 */ /* 0x000168000c1e1500 */
[----:B------:R-:W5:Y:S04]  /*4800*/  LDG.E.U16 R212, desc[UR60][R212.64] ;  /* 0x0000003cd4d47981 */ /* 0x000f68000c1e1500 */
[----:B------:R-:W4:Y:S04]  /*4810*/  LDL.64 R248, [R1+0x20] ;  /* 0x0000200001f87983 */ /* 0x000f280000100a00 */
[----:B------:R-:W0:Y:S01]  /*4820*/  LDL.64 R210, [R1+0x48] ;  /* 0x0000480001d27983 */ /* 0x000e220000100a00 */
[----:B---3--:R-:W-:-:S05]  /*4830*/  IMAD.WIDE R208, R3, 0x2, R208 ;  /* 0x0000000203d07825 */ /* 0x008fca00078e02d0 */
[----:B------:R1:W3:Y:S04]  /*4840*/  LDG.E.U16 R213, desc[UR60][R208.64] ;  /* 0x0000003cd0d57981 */ /* 0x0002e8000c1e1500 */
[----:B------:R-:W1:Y:S01]  /*4850*/  LDL.64 R208, [R1+0x40] ;  /* 0x0000400001d07983 */ /* 0x000e620000100a00 */
[----:B0-----:R-:W-:-:S06]  /*4860*/  IMAD.WIDE R210, R3, 0x2, R210 ;  /* 0x0000000203d27825 */ /* 0x001fcc00078e02d2 */
[----:B------:R-:W3:Y:S01]  /*4870*/  LDG.E.U16 R210, desc[UR60][R210.64] ;  /* 0x0000003cd2d27981 */ /* 0x000ee2000c1e1500 */
[----:B-1----:R-:W-:-:S05]  /*4880*/  IMAD.WIDE R208, R3, 0x2, R208 ;  /* 0x0000000203d07825 */ /* 0x002fca00078e02d0 */
[----:B------:R0:W3:Y:S04]  /*4890*/  LDG.E.U16 R211, desc[UR60][R208.64] ;  /* 0x0000003cd0d37981 */ /* 0x0000e8000c1e1500 */
[----:B------:R-:W0:Y:S02]  /*48a0*/  LDL.64 R208, [R1+0x38] ;  /* 0x0000380001d07983 */ /* 0x000e240000100a00 */
[----:B0-----:R-:W-:-:S05]  /*48b0*/  IMAD.WIDE R208, R3, 0x2, R208 ;  /* 0x0000000203d07825 */ /* 0x001fca00078e02d0 */
[----:B------:R2:W3:Y:S02]  /*48c0*/  LDG.E.U16 R237, desc[UR60][R208.64] ;  /* 0x0000003cd0ed7981 */ /* 0x0004e4000c1e1500 */
[----:B--2---:R-:W-:-:S05]  /*48d0*/  IMAD.WIDE R208, R3, 0x2, R244 ;  /* 0x0000000203d07825 */ /* 0x004fca00078e02f4 */
[----:B------:R0:W2:Y:S04]  /*48e0*/  LDG.E.U16 R244, desc[UR60][R208.64] ;  /* 0x0000003cd0f47981 */ /* 0x0000a8000c1e1500 */
[----:B------:R-:W0:Y:S02]  /*48f0*/  LDL.64 R208, [R1+0x28] ;  /* 0x0000280001d07983 */ /* 0x000e240000100a00 */
[----:B0-----:R-:W-:-:S05]  /*4900*/  IMAD.WIDE R208, R3, 0x2, R208 ;  /* 0x0000000203d07825 */ /* 0x001fca00078e02d0 */
[----:B------:R4:W2:Y:S02]  /*4910*/  LDG.E.U16 R245, desc[UR60][R208.64] ;  /* 0x0000003cd0f57981 */ /* 0x0008a4000c1e1500 */
[C---:B----4-:R-:W-:Y:S02]  /*4920*/  IMAD.WIDE R208, R3.reuse, 0x2, R248 ;  /* 0x0000000203d07825 */ /* 0x050fe400078e02f8 */
[----:B------:R-:W4:Y:S04]  /*4930*/  LDL R249, [R1+0xfc] ;  /* 0x0000fc0001f97983 */ /* 0x000f280000100800 */
[----:B------:R0:W4:Y:S02]  /*4940*/  LDG.E.U16 R248, desc[UR60][R208.64] ;  /* 0x0000003cd0f87981 */ /* 0x000124000c1e1500 */
[----:B0-----:R-:W-:Y:S01]  /*4950*/  IMAD.WIDE R208, R3, 0x2, R250 ;  /* 0x0000000203d07825 */ /* 0x001fe200078e02fa */
[----:B------:R-:W-:Y:S01]  /*4960*/  R2UR UR58, R252 ;  /* 0x00000000fc3a72ca */ /* 0x000fe200000e0000 */
[----:B------:R-:W-:Y:S01]  /*4970*/  UMOV UR57, 0x40000040 ;  /* 0x4000004000397882 */ /* 0x000fe20000000000 */
[----:B------:R-:W-:Y:S01]  /*4980*/  UMOV UR59, 0x40000040 ;  /* 0x40000040003b7882 */ /* 0x000fe20000000000 */
[----:B------:R-:W-:Y:S01]  /*4990*/  MOV R21, UR51 ;  /* 0x0000003300157c02 */ /* 0x000fe20008000f00 */
[----:B------:R-:W4:Y:S04]  /*49a0*/  LDL.64 R250, [R1+0x10] ;  /* 0x0000100001fa7983 */ /* 0x000f280000100a00 */
[----:B------:R-:W4:Y:S01]  /*49b0*/  LDG.E.U16 R208, desc[UR60][R208.64] ;  /* 0x0000003cd0d07981 */ /* 0x000f22000c1e1500 */
[----:B------:R-:W-:Y:S06]  /*49c0*/  BAR.SYNC.DEFER_BLOCKING 0x0 ;  /* 0x0000000000007b1d */ /* 0x000fec0000010000 */
[----:B------:R-:W-:Y:S04]  /*49d0*/  STS.U16 [R11+0x8000], R152 ;  /* 0x008000980b007388 */ /* 0x000fe80000000400 */
[----:B------:R-:W-:Y:S04]  /*49e0*/  STS.U16 [R11+0x9000], R220 ;  /* 0x009000dc0b007388 */ /* 0x000fe80000000400 */
[----:B------:R-:W-:Y:S04]  /*49f0*/  STS.U16 [R11+0x8400], R232 ;  /* 0x008400e80b007388 */ /* 0x000fe80000000400 */
[----:B------:R-:W-:Y:S04]  /*4a00*/  STS.U16 [R11+0x9400], R233 ;  /* 0x009400e90b007388 */ /* 0x000fe80000000400 */
[----:B------:R-:W-:Y:S04]  /*4a10*/  STS.U16 [R10+0x8080], R219 ;  /* 0x008080db0a007388 */ /* 0x000fe80000000400 */
[----:B------:R-:W-:Y:S04]  /*4a20*/  STS.U16 [R10+0x9080], R218 ;  /* 0x009080da0a007388 */ /* 0x000fe80000000400 */
[----:B-----5:R-:W-:Y:S04]  /*4a30*/  STS.U16 [R10+0x8480], R236 ;  /* 0x008480ec0a007388 */ /* 0x020fe80000000400 */
        /* <DEDUP_REMOVED lines=11> */
[----:B---3--:R-:W-:Y:S04]  /*4af0*/  STS.U16 [R7+0x8600], R213 ;  /* 0x008600d507007388 */ /* 0x008fe80000000400 */
[----:B------:R-:W-:Y:S04]  /*4b00*/  STS.U16 [R7+0x9600], R210 ;  /* 0x009600d207007388 */ /* 0x000fe80000000400 */
[----:B------:R-:W-:Y:S04]  /*4b10*/  STS.U16 [R6+0x8280], R153 ;  /* 0x0082809906007388 */ /* 0x000fe80000000400 */
[----:B------:R-:W-:Y:S04]  /*4b20*/  STS.U16 [R6+0x9280], R221 ;  /* 0x009280dd06007388 */ /* 0x000fe80000000400 */
[----:B------:R0:W-:Y:S04]  /*4b30*/  STS.U16 [R6+0x8680], R211 ;  /* 0x008680d306007388 */ /* 0x0001e80000000400 */
[----:B------:R-:W-:Y:S04]  /*4b40*/  STS.U16 [R6+0x9680], R237 ;  /* 0x009680ed06007388 */ /* 0x000fe80000000400 */
[----:B------:R-:W-:Y:S04]  /*4b50*/  STS.U16 [R5+0x8300], R224 ;  /* 0x008300e005007388 */ /* 0x000fe80000000400 */
[----:B------:R-:W-:Y:S04]  /*4b60*/  STS.U16 [R5+0x9300], R225 ;  /* 0x009300e105007388 */ /* 0x000fe80000000400 */
[----:B--2---:R-:W-:Y:S01]  /*4b70*/  STS.U16 [R5+0x8700], R244 ;  /* 0x008700f405007388 */ /* 0x004fe20000000400 */
[----:B------:R-:W-:-:S02]  /*4b80*/  MOV R22, UR50 ;  /* 0x0000003200167c02 */ /* 0x000fc40008000f00 */
[----:B------:R-:W-:Y:S01]  /*4b90*/  MOV R23, UR49 ;  /* 0x0000003100177c02 */ /* 0x000fe20008000f00 */
[----:B0-----:R-:W2:Y:S04]  /*4ba0*/  LDL.64 R210, [R1+0x8] ;  /* 0x0000080001d27983 */ /* 0x001ea80000100a00 */
[----:B------:R-:W-:Y:S04]  /*4bb0*/  STS.U16 [R5+0x9700], R245 ;  /* 0x009700f505007388 */ /* 0x000fe80000000400 */
[----:B------:R-:W-:Y:S04]  /*4bc0*/  STS.U16 [R4+0x8380], R228 ;  /* 0x008380e404007388 */ /* 0x000fe80000000400 */
[----:B------:R-:W-:Y:S04]  /*4bd0*/  STS.U16 [R4+0x9380], R229 ;  /* 0x009380e504007388 */ /* 0x000fe80000000400 */
[----:B----4-:R-:W-:Y:S04]  /*4be0*/  STS.U16 [R4+0x8780], R248 ;  /* 0x008780f804007388 */ /* 0x010fe80000000400 */
[----:B------:R0:W-:Y:S01]  /*4bf0*/  STS.U16 [R4+0x9780], R208 ;  /* 0x009780d004007388 */ /* 0x0001e20000000400 */
[----:B------:R1:W-:Y:S06]  /*4c00*/  MEMBAR.ALL.CTA ;  /* 0x0000000000007992 */ /* 0x0003ec0000008000 */
[----:B-1----:R-:W1:Y:S01]  /*4c10*/  FENCE.VIEW.ASYNC.S ;  /* 0x00000000000073c6 */ /* 0x002e620000000000 */
[----:B------:R-:W-:Y:S01]  /*4c20*/  R2UR UR56, R249 ;  /* 0x00000000f93872ca */ /* 0x000fe200000e0000 */
[----:B------:R-:W-:Y:S01]  /*4c30*/  UIADD3.64 UR50, UR6, 0x2, URZ ;  /* 0x0000000206327897 */ /* 0x000fe2000fffe03f */
[----:B------:R-:W-:-:S02]  /*4c40*/  MOV R160, UR48 ;  /* 0x0000003000a07c02 */ /* 0x000fc40008000f00 */
[----:B------:R-:W-:Y:S01]  /*4c50*/  MOV R17, UR55 ;  /* 0x0000003700117c02 */ /* 0x000fe20008000f00 */
[----:B0-----:R-:W3:Y:S01]  /*4c60*/  LDL.64 R208, [R1] ;  /* 0x0000000001d07983 */ /* 0x001ee20000100a00 */
[----:B-1----:R-:W-:Y:S06]  /*4c70*/  BAR.SYNC.DEFER_BLOCKING 0x0 ;  /* 0x0000000000007b1d */ /* 0x002fec0000010000 */
[----:B------:R-:W-:-:S06]  /*4c80*/  WARPGROUP.ARRIVE ;  /* 0x00000000000079c5 */ /* 0x000fcc0000000000 */
[----:B------:R-:W-:Y:S01]  /*4c90*/  HGMMA.64x16x16.F32 R152, gdesc[UR56].tnspA, RZ, !UPT ;  /* 0x20200000389879f0 */ /* 0x000fe2000c7008ff */
[----:B------:R-:W-:-:S03]  /*4ca0*/  UIADD3.64 UR48, UR4, 0x80, URZ ;  /* 0x0000008004307897 */ /* 0x000fc6000fffe03f */
[----:B------:R-:W-:Y:S01]  /*4cb0*/  HGMMA.64x16x16.F32 R152, gdesc[UR4].tnspA, R152 ;  /* 0x20200000049879f0 */ /* 0x000fe20008700898 */
[----:B------:R-:W-:Y:S01]  /*4cc0*/  MOV R18, UR54 ;  /* 0x0000003600127c02 */ /* 0x000fe20008000f00 */
[----:B------:R-:W-:Y:S01]  /*4cd0*/  UIADD3.64 UR54, UR6, 0x4, URZ ;  /* 0x0000000406367897 */ /* 0x000fe2000fffe03f */
[----:B------:R-:W-:Y:S02]  /*4ce0*/  MOV R19, UR53 ;  /* 0x0000003500137c02 */ /* 0x000fe40008000f00 */
[----:B------:R-:W-:Y:S01]  /*4cf0*/  MOV R20, UR52 ;  /* 0x0000003400147c02 */ /* 0x000fe20008000f00 */
[----:B------:R-:W-:Y:S01]  /*4d00*/  UIADD3.64 UR52, UR4, 0x100, URZ ;  /* 0x0000010004347897 */ /* 0x000fe2000fffe03f */
[----:B------:R-:W-:Y:S08]  /*4d10*/  HGMMA.64x16x16.F32 R152, gdesc[UR48].tnspA, R152 ;  /* 0x20200000309879f0 */ /* 0x000ff00008700898 */
[----:B------:R-:W-:Y:S04]  /*4d20*/  HGMMA.64x16x16.F32 R152, gdesc[UR52].tnspA, R152 ;  /* 0x20200000349879f0 */ /* 0x000fe80008700898 */
[----:B------:R-:W-:Y:S04]  /*4d30*/  HGMMA.64x16x16.F32 R152, gdesc[UR8].tnspA, R152 ;  /* 0x20200000089879f0 */ /* 0x000fe80008700898 */
[----:B------:R-:W-:Y:S04]  /*4d40*/  HGMMA.64x16x16.F32 R152, gdesc[UR12].tnspA, R152 ;  /* 0x202000000c9879f0 */ /* 0x000fe80008700898 */
[----:B------:R-:W-:Y:S04]  /*4d50*/  HGMMA.64x16x16.F32 R152, gdesc[UR16].tnspA, R152 ;  /* 0x20200000109879f0 */ /* 0x000fe80008700898 */
[----:B------:R-:W-:Y:S04]  /*4d60*/  HGMMA.64x16x16.F32 R152, gdesc[UR20].tnspA, R152 ;  /* 0x20200000149879f0 */ /* 0x000fe80008700898 */
[----:B------:R-:W-:Y:S04]  /*4d70*/  HGMMA.64x16x16.F32 R152, gdesc[UR24].tnspA, R152 ;  /* 0x20200000189879f0 */ /* 0x000fe80008700898 */
[----:B------:R-:W-:Y:S04]  /*4d80*/  HGMMA.64x16x16.F32 R152, gdesc[UR28].tnspA, R152 ;  /* 0x202000001c9879f0 */ /* 0x000fe80008700898 */
[----:B------:R-:W-:Y:S01]  /*4d90*/  HGMMA.64x16x16.F32 R152, gdesc[UR32].tnspA, R152 ;  /* 0x20200000209879f0 */ /* 0x000fe20008700898 */
[----:B------:R-:W-:Y:S01]  /*4da0*/  IMAD.WIDE R214, R12, 0x2, R230 ;  /* 0x000000020cd67825 */ /* 0x000fe200078e02e6 */
[----:B------:R-:W-:-:S04]  /*4db0*/  R2UR UR48, R160 ;  /* 0x00000000a03072ca */ /* 0x000fc800000e0000 */
[----:B------:R-:W4:Y:S01]  /*4dc0*/  LDG.E.U16 R160, desc[UR60][R214.64] ;  /* 0x0000003cd6a07981 */ /* 0x000f22000c1e1500 */
[----:B------:R-:W-:Y:S02]  /*4dd0*/  R2UR UR54, R18 ;  /* 0x00000000123672ca */ /* 0x000fe400000e0000 */
[----:B------:R-:W-:Y:S01]  /*4de0*/  R2UR UR53, R19 ;  /* 0x00000000133572ca */ /* 0x000fe200000e0000 */
[----:B------:R-:W-:Y:S01]  /*4df0*/  IMAD.WIDE R18, R12, 0x2, R250 ;  /* 0x000000020c127825 */ /* 0x000fe200078e02fa */
[----:B------:R-:W-:Y:S01]  /*4e00*/  R2UR UR50, R22 ;  /* 0x00000000163272ca */ /* 0x000fe200000e0000 */
[----:B------:R-:W0:Y:S01]  /*4e10*/  LDC R251, c[0x0][0x238] ;  /* 0x00008e00fffb7b82 */ /* 0x000e220000000800 */
[----:B------:R-:W-:Y:S01]  /*4e20*/  R2UR UR49, R23 ;  /* 0x00000000173172ca */ /* 0x000fe200000e0000 */
[C---:B------:R-:W-:Y:S02]  /*4e30*/  IMAD.WIDE R212, R12.reuse, 0x2, R246 ;  /* 0x000000020cd47825 */ /* 0x040fe400078e02f6 */
[----:B------:R-:W5:Y:S02]  /*4e40*/  LDG.E.U16 R19, desc[UR60][R18.64] ;  /* 0x0000003c12137981 */ /* 0x000f64000c1e1500 */
[----:B--2---:R-:W-:-:S04]  /*4e50*/  IMAD.WIDE R22, R12, 0x2, R210 ;  /* 0x000000020c167825 */ /* 0x004fc800078e02d2 */
[C---:B---3--:R-:W-:Y:S01]  /*4e60*/  IMAD.WIDE R210, R12.reuse, 0x2, R208 ;  /* 0x000000020cd27825 */ /* 0x048fe200078e02d0 */
[----:B------:R-:W-:Y:S01]  /*4e70*/  R2UR UR51, R21 ;  /* 0x00000000153372ca */ /* 0x000fe200000e0000 */
[----:B------:R-:W2:Y:S01]  /*4e80*/  LDG.E.U16 R23, desc[UR60][R22.64] ;  /* 0x0000003c16177981 */ /* 0x000ea2000c1e1500 */
[----:B------:R-:W-:Y:S01]  /*4e90*/  HGMMA.64x16x16.F32 R152, gdesc[UR36].tnspA, R152 ;  /* 0x20200000249879f0 */ /* 0x000fe20008700898 */
[----:B------:R-:W-:Y:S02]  /*4ea0*/  IMAD.WIDE R208, R12, 0x2, R240 ;  /* 0x000000020cd07825 */ /* 0x000fe400078e02f0 */
[----:B------:R1:W3:Y:S01]  /*4eb0*/  LDG.E.U16 R18, desc[UR60][R212.64] ;  /* 0x0000003cd4127981 */ /* 0x0002e2000c1e1500 */
[----:B------:R-:W-:Y:S01]  /*4ec0*/  R2UR UR52, R20 ;  /* 0x00000000143472ca */ /* 0x000fe200000e0000 */
[----:B------:R-:W-:-:S04]  /*4ed0*/  IMAD.WIDE R20, R12, 0x2, R242 ;  /* 0x000000020c147825 */ /* 0x000fc800078e02f2 */
[C---:B------:R-:W-:Y:S01]  /*4ee0*/  IMAD.WIDE R218, R12.reuse, 0x2, R222 ;  /* 0x000000020cda7825 */ /* 0x040fe200078e02de */
[----:B------:R-:W2:Y:S03]  /*4ef0*/  LDG.E.U16 R209, desc[UR60][R208.64] ;  /* 0x0000003cd0d17981 */ /* 0x000ea6000c1e1500 */
[C---:B-1----:R-:W-:Y:S01]  /*4f00*/  IMAD.WIDE R212, R12.reuse, 0x2, R226 ;  /* 0x000000020cd47825 */ /* 0x042fe200078e02e2 */
[----:B------:R-:W2:Y:S03]  /*4f10*/  LDG.E.U16 R21, desc[UR60][R20.64] ;  /* 0x0000003c14157981 */ /* 0x000ea6000c1e1500 */
[C---:B------:R-:W-:Y:S01]  /*4f20*/  IMAD.WIDE R216, R12.reuse, 0x2, R234 ;  /* 0x000000020cd87825 */ /* 0x040fe200078e02ea */
[----:B------:R-:W-:Y:S01]  /*4f30*/  R2UR UR55, R17 ;  /* 0x00000000113772ca */ /* 0x000fe200000e0000 */
[----:B------:R-:W5:Y:S04]  /*4f40*/  LDG.E.U16 R211, desc[UR60][R210.64] ;  /* 0x0000003cd2d37981 */ /* 0x000f68000c1e1500 */
[----:B------:R1:W2:Y:S01]  /*4f50*/  LDG.E.U16 R208, desc[UR60][R212.64] ;  /* 0x0000003cd4d07981 */ /* 0x0002a2000c1e1500 */
[----:B------:R-:W-:-:S03]  /*4f60*/  IMAD.WIDE R214, R12, 0x2, R202 ;  /* 0x000000020cd67825 */ /* 0x000fc600078e02ca */
[----:B------:R-:W2:Y:S01]  /*4f70*/  LDG.E.U16 R218, desc[UR60][R218.64] ;  /* 0x0000003cdada7981 */ /* 0x000ea2000c1e1500 */
[----:B------:R-:W-:-:S03]  /*4f80*/  IMAD.WIDE R220, R12, 0x2, R238 ;  /* 0x000000020cdc7825 */ /* 0x000fc600078e02ee */
[----:B------:R0:W2:Y:S01]  /*4f90*/  LDG.E.U16 R210, desc[UR60][R216.64] ;  /* 0x0000003cd8d27981 */ /* 0x0000a2000c1e1500 */
[----:B-1----:R-:W-:-:S03]  /*4fa0*/  IMAD.WIDE R212, R12, 0x2, R200 ;  /* 0x000000020cd47825 */ /* 0x002fc600078e02c8 */
[----:B------:R-:W2:Y:S04]  /*4fb0*/  LDG.E.U16 R17, desc[UR60][R214.64] ;  /* 0x0000003cd6117981 */ /* 0x000ea8000c1e1500 */
[----:B------:R1:W2:Y:S01]  /*4fc0*/  LDG.E.U16 R20, desc[UR60][R212.64] ;  /* 0x0000003cd4147981 */ /* 0x0002a2000c1e1500 */
[----:B0-----:R-:W-:-:S03]  /*4fd0*/  IMAD.WIDE R216, R12, 0x2, R194 ;  /* 0x000000020cd87825 */ /* 0x001fc600078e02c2 */
[----:B------:R-:W2:Y:S01]  /*4fe0*/  LDG.E.U16 R22, desc[UR60][R220.64] ;  /* 0x0000003cdc167981 */ /* 0x000ea2000c1e1500 */
[C---:B-1----:R-:W-:Y:S01]  /*4ff0*/  IMAD.WIDE R212, R12.reuse, 0x2, R198 ;  /* 0x000000020cd47825 */ /* 0x042fe200078e02c6 */
[----:B------:R-:W-:Y:S03]  /*5000*/  HGMMA.64x16x16.F32 R152, gdesc[UR40].tnspA, R152 ;  /* 0x20200000289879f0 */ /* 0x000fe60008700898 */
[C---:B------:R-:W-:Y:S01]  /*5010*/  IMAD.WIDE R214, R12.reuse, 0x2, R196 ;  /* 0x000000020cd67825 */ /* 0x040fe200078e02c4 */
[----:B------:R0:W2:Y:S04]  /*5020*/  LDG.E.U16 R219, desc[UR60][R212.64] ;  /* 0x0000003cd4db7981 */ /* 0x0000a8000c1e1500 */
[----:B------:R1:W2:Y:S04]  /*5030*/  LDG.E.U16 R220, desc[UR60][R214.64] ;  /* 0x0000003cd6dc7981 */ /* 0x0002a8000c1e1500 */
[----:B------:R4:W2:Y:S01]  /*5040*/  LDG.E.U16 R221, desc[UR60][R216.64] ;  /* 0x0000003cd8dd7981 */ /* 0x0008a2000c1e1500 */
[----:B0-----:R-:W-:-:S04]  /*5050*/  IMAD.WIDE R212, R12, 0x2, R192 ;  /* 0x000000020cd47825 */ /* 0x001fc800078e02c0 */
[C---:B-1----:R-:W-:Y:S01]  /*5060*/  IMAD.WIDE R214, R12.reuse, 0x2, R190 ;  /* 0x000000020cd67825 */ /* 0x042fe200078e02be */
[----:B------:R0:W2:Y:S03]  /*5070*/  LDG.E.U16 R224, desc[UR60][R212.64] ;  /* 0x0000003cd4e07981 */ /* 0x0000a6000c1e1500 */
[C---:B----4-:R-:W-:Y:S01]  /*5080*/  IMAD.WIDE R216, R12.reuse, 0x2, R188 ;  /* 0x000000020cd87825 */ /* 0x050fe200078e02bc */
[----:B------:R1:W4:Y:S04]  /*5090*/  LDG.E.U16 R225, desc[UR60][R214.64] ;  /* 0x0000003cd6e17981 */ /* 0x000328000c1e1500 */
[----:B------:R1:W4:Y:S01]  /*50a0*/  LDG.E.U16 R228, desc[UR60][R216.64] ;  /* 0x0000003cd8e47981 */ /* 0x000322000c1e1500 */
[----:B0-----:R-:W-:-:S04]  /*50b0*/  IMAD.WIDE R212, R12, 0x2, R186 ;  /* 0x000000020cd47825 */ /* 0x001fc800078e02ba */
[C---:B-1----:R-:W-:Y:S01]  /*50c0*/  IMAD.WIDE R214, R12.reuse, 0x2, R184 ;  /* 0x000000020cd67825 */ /* 0x042fe200078e02b8 */
[----:B------:R0:W4:Y:S03]  /*50d0*/  LDG.E.U16 R229, desc[UR60][R212.64] ;  /* 0x0000003cd4e57981 */ /* 0x000126000c1e1500 */
[C---:B------:R-:W-:Y:S01]  /*50e0*/  IMAD.WIDE R216, R12.reuse, 0x2, R182 ;  /* 0x000000020cd87825 */ /* 0x040fe200078e02b6 */
[----:B------:R1:W4:Y:S04]  /*50f0*/  LDG.E.U16 R232, desc[UR60][R214.64] ;  /* 0x0000003cd6e87981 */ /* 0x000328000c1e1500 */
[----:B------:R1:W4:Y:S01]  /*5100*/  LDG.E.U16 R233, desc[UR60][R216.64] ;  /* 0x0000003cd8e97981 */ /* 0x000322000c1e1500 */
[----:B0-----:R-:W-:-:S04]  /*5110*/  IMAD.WIDE R212, R12, 0x2, R180 ;  /* 0x000000020cd47825 */ /* 0x001fc800078e02b4 */
[C---:B-1----:R-:W-:Y:S01]  /*5120*/  IMAD.WIDE R214, R12.reuse, 0x2, R178 ;  /* 0x000000020cd67825 */ /* 0x042fe200078e02b2 */
[----:B------:R0:W4:Y:S03]  /*5130*/  LDG.E.U16 R236, desc[UR60][R212.64] ;  /* 0x0000003cd4ec7981 */ /* 0x000126000c1e1500 */
[C---:B------:R-:W-:Y:S01]  /*5140*/  IMAD.WIDE R216, R12.reuse, 0x2, R176 ;  /* 0x000000020cd87825 */ /* 0x040fe200078e02b0 */
[----:B------:R1:W4:Y:S01]  /*5150*/  LDG.E.U16 R237, desc[UR60][R214.64] ;  /* 0x0000003cd6ed7981 */ /* 0x000322000c1e1500 */
[----:B------:R-:W-:Y:S03]  /*5160*/  HGMMA.64x16x16.F32 R152, gdesc[UR44].tnspA, R152 ;  /* 0x202000002c9879f0 */ /* 0x000fe60008700898 */
        /* <DEDUP_REMOVED lines=10> */
[C---:B------:R-:W-:Y:S02]  /*5210*/  IMAD.WIDE R216, R12.reuse, 0x2, R164 ;  /* 0x000000020cd87825 */ /* 0x040fe400078e02a4 */
[----:B------:R-:W4:Y:S04]  /*5220*/  LDG.E.U16 R214, desc[UR60][R214.64] ;  /* 0x0000003cd6d67981 */ /* 0x000f28000c1e1500 */
[----:B------:R-:W4:Y:S01]  /*5230*/  LDG.E.U16 R216, desc[UR60][R216.64] ;  /* 0x0000003cd8d87981 */ /* 0x000f22000c1e1500 */
[----:B0-----:R-:W-:-:S06]  /*5240*/  IMAD.WIDE R212, R12, 0x2, R162 ;  /* 0x000000020cd47825 */ /* 0x001fcc00078e02a2 */
[----:B------:R0:W4:Y:S01]  /*5250*/  LDG.E.U16 R212, desc[UR60][R212.64] ;  /* 0x0000003cd4d47981 */ /* 0x000122000c1e1500 */
[----:B------:R-:W-:Y:S04]  /*5260*/  HGMMA.64x16x16.F32 R152, gdesc[UR48].tnspA, R152 ;  /* 0x20200000309879f0 */ /* 0x000fe80008700898 */
[----:B------:R-:W-:Y:S03]  /*5270*/  HGMMA.64x16x16.F32 R152, gdesc[UR52].tnspA, R152, gsb0 ;  /* 0x20200000349879f0 */ /* 0x000fe60008000898 */
[----:B------:R-:W-:Y:S02]  /*5280*/  WARPGROUP.DEPBAR.LE gsb0, 0x0 ;  /* 0x00008000000079c5 */ /* 0x000fe40000010000 */
[-C--:B0-----:R-:W-:Y:S01]  /*5290*/  FMUL R213, R152, R251.reuse ;  /* 0x000000fb98d57220 */ /* 0x081fe20000400000 */
[----:B------:R-:W-:Y:S01]  /*52a0*/  FMUL R215, R153, R251 ;  /* 0x000000fb99d77220 */ /* 0x000fe20000400000 */
[----:B------:R-:W-:Y:S04]  /*52b0*/  BAR.SYNC.DEFER_BLOCKING 0x0 ;  /* 0x0000000000007b1d */ /* 0x000fe80000010000 */
[----:B------:R-:W-:Y:S01]  /*52c0*/  FMNMX R213, R213, R215, !PT ;  /* 0x000000d7d5d57209 */ /* 0x000fe20007800000 */
[-C--:B------:R-:W-:Y:S01]  /*52d0*/  FMUL R215, R156, R251.reuse ;  /* 0x000000fb9cd77220 */ /* 0x080fe20000400000 */
[----:B------:R-:W-:-:S04]  /*52e0*/  FMUL R217, R154, R251 ;  /* 0x000000fb9ad97220 */ /* 0x000fc80000400000 */
[----:B------:R-:W-:Y:S01]  /*52f0*/  FMNMX R213, R215, R213, !PT ;  /* 0x000000d5d7d57209 */ /* 0x000fe20007800000 */
[-C--:B------:R-:W-:Y:S01]  /*5300*/  FMUL R215, R157, R251.reuse ;  /* 0x000000fb9dd77220 */ /* 0x080fe20000400000 */
[----:B------:R-:W-:-:S05]  /*5310*/  FMUL R251, R155, R251 ;  /* 0x000000fb9bfb7220 */ /* 0x000fca0000400000 */
[----:B------:R-:W-:Y:S02]  /*5320*/  FMNMX R217, R217, R251, !PT ;  /* 0x000000fbd9d97209 */ /* 0x000fe40007800000 */
[----:B------:R-:W0:Y:S01]  /*5330*/  LDC R251, c[0x0][0x238] ;  /* 0x00008e00fffb7b82 */ /* 0x000e220000000800 */
[----:B------:R1:W-:Y:S04]  /*5340*/  STS.U16 [R0+0x8800], R160 ;  /* 0x008800a000007388 */ /* 0x0003e80000000400 */
[----:B-1----:R-:W4:Y:S01]  /*5350*/  LDL R160, [R1+0xf8] ;  /* 0x0000f80001a07983 */ /* 0x002f220000100800 */
[----:B0-----:R-:W-:-:S05]  /*5360*/  FMUL R251, R158, R251 ;  /* 0x000000fb9efb7220 */ /* 0x001fca0000400000 */
[----:B------:R-:W-:Y:S02]  /*5370*/  FMNMX R217, R251, R217, !PT ;  /* 0x000000d9fbd97209 */ /* 0x000fe40007800000 */
[----:B------:R-:W0:Y:S01]  /*5380*/  LDC R251, c[0x0][0x238] ;  /* 0x00008e00fffb7b82 */ /* 0x000e220000000800 */
[----:B------:R-:W-:-:S05]  /*5390*/  FMNMX R213, R215, R213, !PT ;  /* 0x000000d5d7d57209 */ /* 0x000fca0007800000 */
[----:B------:R-:W1:Y:S01]  /*53a0*/  SHFL.BFLY PT, R215, R213, 0x2, 0x1f ;  /* 0x0c401f00d5d77f89 */ /* 0x000e6200000e0000 */
[----:B0-----:R-:W-:-:S05]  /*53b0*/  FMUL R251, R159, R251 ;  /* 0x000000fb9ffb7220 */ /* 0x001fca0000400000 */
[----:B------:R-:W-:-:S05]  /*53c0*/  FMNMX R217, R251, R217, !PT ;  /* 0x000000d9fbd97209 */ /* 0x000fca0007800000 */
[----:B------:R-:W0:Y:S01]  /*53d0*/  SHFL.BFLY PT, R251, R217, 0x2, 0x1f ;  /* 0x0c401f00d9fb7f89 */ /* 0x000e2200000e0000 */
[----:B-1----:R-:W-:-:S05]  /*53e0*/  FMNMX R215, R213, R215, !PT ;  /* 0x000000d7d5d77209 */ /* 0x002fca0007800000 */
[----:B------:R-:W1:Y:S04]  /*53f0*/  SHFL.BFLY PT, R213, R215, 0x1, 0x1f ;  /* 0x0c201f00d7d57f89 */ /* 0x000e6800000e0000 */
[----:B---3--:R-:W-:Y:S04]  /*5400*/  STS.U16 [R0+0x8300], R18 ;  /* 0x0083001200007388 */ /* 0x008fe80000000400 */
[----:B-----5:R3:W-:Y:S01]  /*5410*/  STS.U16 [R0+0x8200], R211 ;  /* 0x008200d300007388 */ /* 0x0207e20000000400 */
[----:B0-----:R-:W-:Y:S01]  /*5420*/  FMNMX R251, R217, R251, !PT ;  /* 0x000000fbd9fb7209 */ /* 0x001fe20007800000 */
[----:B---3--:R-:W0:Y:S04]  /*5430*/  LDC R211, c[0x0][0x238] ;  /* 0x00008e00ffd37b82 */ /* 0x008e280000000800 */
[----:B------:R-:W3:Y:S04]  /*5440*/  SHFL.BFLY PT, R18, R251, 0x1, 0x1f ;  /* 0x0c201f00fb127f89 */ /* 0x000ee800000e0000 */
[----:B------:R-:W-:Y:S04]  /*5450*/  STS.U16 [R0+0x8000], R19 ;  /* 0x0080001300007388 */ /* 0x000fe80000000400 */
[----:B--2---:R-:W-:Y:S04]  /*5460*/  STS.U16 [R0+0x8100], R23 ;  /* 0x0081001700007388 */ /* 0x004fe80000000400 */
[----:B------:R-:W-:Y:S04]  /*5470*/  STS.U16 [R0+0x8400], R21 ;  /* 0x0084001500007388 */ /* 0x000fe80000000400 */
[----:B------:R-:W-:Y:S04]  /*5480*/  STS.U16 [R0+0x8500], R209 ;  /* 0x008500d100007388 */ /* 0x000fe80000000400 */
[----:B------:R-:W-:Y:S04]  /*5490*/  STS.U16 [R0+0x8600], R22 ;  /* 0x0086001600007388 */ /* 0x000fe80000000400 */
[----:B------:R-:W-:Y:S04]  /*54a0*/  STS.U16 [R0+0x8700], R210 ;  /* 0x008700d200007388 */ /* 0x000fe80000000400 */
[----:B------:R2:W-:Y:S04]  /*54b0*/  STS.U16 [R0+0x8900], R208 ;  /* 0x008900d000007388 */ /* 0x0005e80000000400 */
[----:B------:R-:W-:Y:S04]  /*54c0*/  STS.U16 [R0+0x8a00], R218 ;  /* 0x008a00da00007388 */ /* 0x000fe80000000400 */
[----:B------:R5:W-:Y:S04]  /*54d0*/  STS.U16 [R0+0x8b00], R17 ;  /* 0x008b001100007388 */ /* 0x000be80000000400 */
[----:B------:R5:W-:Y:S04]  /*54e0*/  STS.U16 [R0+0x8c00], R20 ;  /* 0x008c001400007388 */ /* 0x000be80000000400 */
[----:B------:R-:W-:Y:S04]  /*54f0*/  STS.U16 [R0+0x8d00], R219 ;  /* 0x008d00db00007388 */ /* 0x000fe80000000400 */
[----:B------:R-:W-:Y:S04]  /*5500*/  STS.U16 [R0+0x8e00], R220 ;  /* 0x008e00dc00007388 */ /* 0x000fe80000000400 */
[----:B------:R-:W-:Y:S04]  /*5510*/  STS.U16 [R0+0x8f00], R221 ;  /* 0x008f00dd00007388 */ /* 0x000fe80000000400 */
[----:B------:R-:W-:Y:S04]  /*5520*/  STS.U16 [R0+0x9000], R224 ;  /* 0x009000e000007388 */ /* 0x000fe80000000400 */
[----:B----4-:R-:W-:Y:S04]  /*5530*/  STS.U16 [R0+0x9100], R225 ;  /* 0x009100e100007388 */ /* 0x010fe80000000400 */
        /* <DEDUP_REMOVED lines=13> */
[----:B------:R-:W-:Y:S01]  /*5610*/  STS.U16 [R0+0x9f00], R212 ;  /* 0x009f00d400007388 */ /* 0x000fe20000000400 */
[----:B-1----:R-:W-:Y:S01]  /*5620*/  FMNMX R213, R215, R213, !PT ;  /* 0x000000d5d7d57209 */ /* 0x002fe20007800000 */
[----:B------:R-:W-:Y:S01]  /*5630*/  UMOV UR59, 0xc0000010 ;  /* 0xc0000010003b7882 */ /* 0x000fe20000000000 */
[----:B---3--:R-:W-:Y:S01]  /*5640*/  FMNMX R18, R251, R18, !PT ;  /* 0x00000012fb127209 */ /* 0x008fe20007800000 */
[----:B------:R1:W-:Y:S06]  /*5650*/  MEMBAR.ALL.CTA ;  /* 0x0000000000007992 */ /* 0x0003ec0000008000 */
[----:B-1----:R-:W1:Y:S01]  /*5660*/  FENCE.VIEW.ASYNC.S ;  /* 0x00000000000073c6 */ /* 0x002e620000000000 */
[----:B------:R-:W-:Y:S01]  /*5670*/  FMNMX R213, R213, R13, !PT ;  /* 0x0000000dd5d57209 */ /* 0x000fe20007800000 */
[----:B--2---:R-:W2:Y:S01]  /*5680*/  LDC R208, c[0x0][0x280] ;  /* 0x0000a000ffd07b82 */ /* 0x004ea20000000800 */
[----:B------:R-:W-:-:S03]  /*5690*/  FMNMX R18, R18, R14, !PT ;  /* 0x0000000e12127209 */ /* 0x000fc60007800000 */
[-CC-:B0-----:R-:W-:Y:S01]  /*56a0*/  FFMA R152, R152, R211.reuse, -R213.reuse ;  /* 0x000000d398987223 */ /* 0x181fe200000008d5 */
[-C--:B------:R-:W-:Y:S01]  /*56b0*/  FFMA R157, R157, R211.reuse, -R213 ;  /* 0x000000d39d9d7223 */ /* 0x080fe200000008d5 */
[----:B------:R-:W-:Y:S01]  /*56c0*/  FADD R21, -R213, R13 ;  /* 0x0000000dd5157221 */ /* 0x000fe20000000100 */
[-CC-:B------:R-:W-:Y:S01]  /*56d0*/  FFMA R156, R156, R211.reuse, -R213.reuse ;  /* 0x000000d39c9c7223 */ /* 0x180fe200000008d5 */
[----:B-----5:R-:W-:Y:S01]  /*56e0*/  FMUL R17, R152, 1.4426950216293334961 ;  /* 0x3fb8aa3b98117820 */ /* 0x020fe20000400000 */
[-C--:B------:R-:W-:Y:S01]  /*56f0*/  FFMA R153, R153, R211.reuse, -R213 ;  /* 0x000000d399997223 */ /* 0x080fe200000008d5 */
[-CC-:B------:R-:W-:Y:S01]  /*5700*/  FFMA R154, R154, R211.reuse, -R18.reuse ;  /* 0x000000d39a9a7223 */ /* 0x180fe20000000812 */
[-CC-:B------:R-:W-:Y:S01]  /*5710*/  FFMA R155, R155, R211.reuse, -R18.reuse ;  /* 0x000000d39b9b7223 */ /* 0x180fe20000000812 */
[-C--:B------:R-:W-:Y:S01]  /*5720*/  FFMA R158, R158, R211.reuse, -R18 ;  /* 0x000000d39e9e7223 */ /* 0x080fe20000000812 */
[----:B------:R-:W-:Y:S01]  /*5730*/  FADD R152, -R18, R14 ;  /* 0x0000000e12987221 */ /* 0x000fe20000000100 */
[----:B------:R-:W-:Y:S01]  /*5740*/  FMUL R157, R157, 1.4426950216293334961 ;  /* 0x3fb8aa3b9d9d7820 */ /* 0x000fe20000400000 */
[----:B------:R-:W-:Y:S01]  /*5750*/  FMUL R21, R21, 1.4426950216293334961 ;  /* 0x3fb8aa3b15157820 */ /* 0x000fe20000400000 */
[----:B------:R-:W-:Y:S01]  /*5760*/  FFMA R159, R159, R211, -R18 ;  /* 0x000000d39f9f7223 */ /* 0x000fe20000000812 */
[----:B------:R-:W-:Y:S01]  /*5770*/  FMUL R20, R156, 1.4426950216293334961 ;  /* 0x3fb8aa3b9c147820 */ /* 0x000fe20000400000 */
[----:B------:R-:W-:Y:S01]  /*5780*/  FMUL R19, R153, 1.4426950216293334961 ;  /* 0x3fb8aa3b99137820 */ /* 0x000fe20000400000 */
[----:B------:R-:W-:Y:S01]  /*5790*/  FMUL R22, R154, 1.4426950216293334961 ;  /* 0x3fb8aa3b9a167820 */ /* 0x000fe20000400000 */
[----:B------:R-:W-:Y:S01]  /*57a0*/  FMUL R23, R155, 1.4426950216293334961 ;  /* 0x3fb8aa3b9b177820 */ /* 0x000fe20000400000 */
[----:B------:R-:W-:Y:S01]  /*57b0*/  FMUL R156, R158, 1.4426950216293334961 ;  /* 0x3fb8aa3b9e9c7820 */ /* 0x000fe20000400000 */
[----:B------:R-:W-:Y:S01]  /*57c0*/  FMUL R152, R152, 1.4426950216293334961 ;  /* 0x3fb8aa3b98987820 */ /* 0x000fe20000400000 */
[----:B------:R-:W-:Y:S01]  /*57d0*/  FMUL R159, R159, 1.4426950216293334961 ;  /* 0x3fb8aa3b9f9f7820 */ /* 0x000fe20000400000 */
[----:B------:R-:W-:Y:S08]  /*57e0*/  MUFU.EX2 R13, R157 ;  /* 0x0000009d000d7308 */ /* 0x000ff00000000800 */
[----:B------:R-:W0:Y:S08]  /*57f0*/  MUFU.EX2 R21, R21 ;  /* 0x0000001500157308 */ /* 0x000e300000000800 */
[----:B------:R-:W3:Y:S08]  /*5800*/  MUFU.EX2 R157, R152 ;  /* 0x00000098009d7308 */ /* 0x000ef00000000800 */
[----:B------:R-:W-:Y:S08]  /*5810*/  MUFU.EX2 R17, R17 ;  /* 0x0000001100117308 */ /* 0x000ff00000000800 */
[----:B------:R-:W4:Y:S08]  /*5820*/  MUFU.EX2 R19, R19 ;  /* 0x0000001300137308 */ /* 0x000f300000000800 */
[----:B------:R-:W5:Y:S08]  /*5830*/  MUFU.EX2 R20, R20 ;  /* 0x0000001400147308 */ /* 0x000f700000000800 */
[----:B------:R-:W-:Y:S08]  /*5840*/  MUFU.EX2 R22, R22 ;  /* 0x0000001600167308 */ /* 0x000ff00000000800 */
[----:B------:R-:W1:Y:S08]  /*5850*/  MUFU.EX2 R23, R23 ;  /* 0x0000001700177308 */ /* 0x000e700000000800 */
[----:B------:R-:W-:Y:S08]  /*5860*/  MUFU.EX2 R156, R156 ;  /* 0x0000009c009c7308 */ /* 0x000ff00000000800 */
[----:B------:R-:W2:Y:S01]  /*5870*/  MUFU.EX2 R14, R159 ;  /* 0x0000009f000e7308 */ /* 0x000ea20000000800 */
[-C--:B0-----:R-:W-:Y:S01]  /*5880*/  FMUL R24, R24, R21.reuse ;  /* 0x0000001518187220 */ /* 0x081fe20000400000 */
[-C--:B------:R-:W-:Y:S01]  /*5890*/  FMUL R25, R25, R21.reuse ;  /* 0x0000001519197220 */ /* 0x080fe20000400000 */
        /* <DEDUP_REMOVED lines=61> */
[----:B------:R-:W-:Y:S01]  /*5c70*/  FMUL R149, R149, R21 ;  /* 0x0000001595957220 */ /* 0x000fe20000400000 */
[-C--:B---3--:R-:W-:Y:S01]  /*5c80*/  FMUL R26, R26, R157.reuse ;  /* 0x0000009d1a1a7220 */ /* 0x088fe20000400000 */
        /* <DEDUP_REMOVED lines=63> */
[----:B----4-:R-:W-:-:S02]  /*6080*/  F2FP.F16.F32.PACK_AB R152, R19, R17 ;  /* 0x000000111398723e */ /* 0x010fc400000000ff */
[----:B-----5:R-:W-:Y:S02]  /*6090*/  F2FP.F16.F32.PACK_AB R154, R13, R20 ;  /* 0x000000140d9a723e */ /* 0x020fe400000000ff */
[----:B-1----:R-:W-:Y:S02]  /*60a0*/  F2FP.F16.F32.PACK_AB R153, R23, R22 ;  /* 0x000000161799723e */ /* 0x002fe400000000ff */
[----:B--2---:R-:W-:Y:S01]  /*60b0*/  F2FP.F16.F32.PACK_AB R155, R14, R156 ;  /* 0x0000009c0e9b723e */ /* 0x004fe200000000ff */
[----:B------:R-:W-:Y:S06]  /*60c0*/  BAR.SYNC.DEFER_BLOCKING 0x0 ;  /* 0x0000000000007b1d */ /* 0x000fec0000010000 */
[----:B------:R-:W-:-:S06]  /*60d0*/  WARPGROUP.ARRIVE ;  /* 0x00000000000079c5 */ /* 0x000fcc0000000000 */
[----:B------:R-:W-:Y:S01]  /*60e0*/  HGMMA.64x256x16.F32 R24, R152, gdesc[UR56], R24, gsb0 ;  /* 0x03e0003898187df0 */ /* 0x000fe20008000818 */
[----:B------:R-:W-:Y:S01]  /*60f0*/  FADD R17, R17, R19 ;  /* 0x0000001311117221 */ /* 0x000fe20000000000 */
[----:B------:R-:W-:-:S03]  /*6100*/  FADD R22, R22, R23 ;  /* 0x0000001716167221 */ /* 0x000fc60000000000 */
[----:B------:R-:W-:Y:S01]  /*6110*/  FADD R17, R20, R17 ;  /* 0x0000001114117221 */ /* 0x000fe20000000000 */
[----:B------:R-:W-:-:S03]  /*6120*/  FADD R22, R156, R22 ;  /* 0x000000169c167221 */ /* 0x000fc60000000000 */
[----:B------:R-:W-:Y:S01]  /*6130*/  FADD R17, R13, R17 ;  /* 0x000000110d117221 */ /* 0x000fe20000000000 */
[----:B------:R-:W-:-:S04]  /*6140*/  FADD R22, R14, R22 ;  /* 0x000000160e167221 */ /* 0x000fc80000000000 */
[----:B------:R-:W0:Y:S04]  /*6150*/  SHFL.BFLY PT, R13, R17, 0x2, 0x1f ;  /* 0x0c401f00110d7f89 */ /* 0x000e2800000e0000 */
[----:B------:R-:W1:Y:S01]  /*6160*/  SHFL.BFLY PT, R14, R22, 0x2, 0x1f ;  /* 0x0c401f00160e7f89 */ /* 0x000e6200000e0000 */
[----:B------:R-:W-:Y:S02]  /*6170*/  VIADD R2, R2, 0x10 ;  /* 0x0000001002027836 */ /* 0x000fe40000000000 */
[----:B0-----:R-:W-:Y:S01]  /*6180*/  FADD R13, R17, R13 ;  /* 0x0000000d110d7221 */ /* 0x001fe20000000000 */
[----:B-1----:R-:W-:-:S04]  /*6190*/  FADD R14, R22, R14 ;  /* 0x0000000e160e7221 */ /* 0x002fc80000000000 */
[----:B------:R-:W0:Y:S04]  /*61a0*/  SHFL.BFLY PT, R17, R13, 0x1, 0x1f ;  /* 0x0c201f000d117f89 */ /* 0x000e2800000e0000 */
[----:B------:R-:W1:Y:S01]  /*61b0*/  SHFL.BFLY PT, R19, R14, 0x1, 0x1f ;  /* 0x0c201f000e137f89 */ /* 0x000e6200000e0000 */
[----:B------:R-:W-:Y:S01]  /*61c0*/  ISETP.GE.AND P0, PT, R2, R208, PT ;  /* 0x000000d00200720c */ /* 0x000fe20003f06270 */
[----:B------:R-:W-:Y:S02]  /*61d0*/  IMAD R3, R161, 0x10, R3 ;  /* 0x00000010a1037824 */ /* 0x000fe400078e0203 */
[----:B------:R-:W-:Y:S02]  /*61e0*/  IMAD R12, R160, 0x10, R12 ;  /* 0x00000010a00c7824 */ /* 0x000fe400078e020c */
[----:B0-----:R-:W-:Y:S01]  /*61f0*/  FADD R17, R13, R17 ;  /* 0x000000110d117221 */ /* 0x001fe20000000000 */
[----:B-1----:R-:W-:-:S03]  /*6200*/  FADD R19, R14, R19 ;  /* 0x000000130e137221 */ /* 0x002fc60000000000 */
[----:B------:R-:W-:Y:S01]  /*6210*/  FFMA R15, R21, R15, R17 ;  /* 0x0000000f150f7223 */ /* 0x000fe20000000011 */
[--C-:B------:R-:W-:Y:S02]  /*6220*/  IMAD.MOV.U32 R17, RZ, RZ, R18.reuse ;  /* 0x000000ffff117224 */ /* 0x100fe400078e0012 */
[----:B------:R-:W-:Y:S01]  /*6230*/  FFMA R16, R157, R16, R19 ;  /* 0x000000109d107223 */ /* 0x000fe20000000013 */
[--C-:B------:R-:W-:Y:S02]  /*6240*/  IMAD.MOV.U32 R19, RZ, RZ, R213.reuse ;  /* 0x000000ffff137224 */ /* 0x100fe400078e00d5 */
[----:B------:R-:W-:Y:S02]  /*6250*/  IMAD.MOV.U32 R13, RZ, RZ, R213 ;  /* 0x000000ffff0d7224 */ /* 0x000fe400078e00d5 */
[----:B------:R-:W-:Y:S01]  /*6260*/  IMAD.MOV.U32 R14, RZ, RZ, R18 ;  /* 0x000000ffff0e7224 */ /* 0x000fe200078e0012 */
[----:B------:R-:W-:Y:S02]  /*6270*/  WARPGROUP.DEPBAR.LE gsb0, 0x0 ;  /* 0x00008000000079c5 */ /* 0x000fe40000010000 */
[----:B------:R-:W-:Y:S05]  /*6280*/  @!P0 BRA `(.L_x_1) ;  /* 0xffffffe0003c8947 */ /* 0x000fea000383ffff */
.L_x_0:
[----:B------:R-:W0:Y:S01]  /*6290*/  S2R R7, SR_TID.X ;  /* 0x0000000000077919 */ /* 0x000e220000002100 */
[----:B------:R-:W-:Y:S01]  /*62a0*/  MOV R18, 0x400 ;  /* 0x0000040000127802 */ /* 0x000fe20000000f00 */
[----:B------:R-:W-:Y:S01]  /*62b0*/  FMUL R10, R139, 0.25 ;  /* 0x3e8000008b0a7820 */ /* 0x000fe20000400000 */
[----:B------:R-:W-:Y:S01]  /*62c0*/  FSETP.GT.AND P2, PT, |R16|, 8.50705917302346158658e+37, PT ;  /* 0x7e8000001000780b */ /* 0x000fe20003f44200 */
[----:B------:R-:W1:Y:S01]  /*62d0*/  S2R R20, SR_CgaCtaId ;  /* 0x0000000000147919 */ /* 0x000e620000008800 */
[----:B------:R-:W-:Y:S01]  /*62e0*/  FMUL R11, R134, 0.25 ;  /* 0x3e800000860b7820 */ /* 0x000fe20000400000 */
[----:B------:R-:W-:Y:S01]  /*62f0*/  FMUL R12, R119, 0.25 ;  /* 0x3e800000770c7820 */ /* 0x000fe20000400000 */
[----:B------:R-:W-:Y:S01]  /*6300*/  FSEL R139, R10, R139, P2 ;  /* 0x0000008b0a8b7208 */ /* 0x000fe20001000000 */
[----:B------:R-:W2:Y:S01]  /*6310*/  S2R R3, SR_TID.X ;  /* 0x0000000000037919 */ /* 0x000ea20000002100 */
[----:B------:R-:W-:Y:S01]  /*6320*/  FMUL R10, R131, 0.25 ;  /* 0x3e800000830a7820 */ /* 0x000fe20000400000 */
[----:B------:R-:W-:Y:S01]  /*6330*/  FSEL R134, R11, R134, P2 ;  /* 0x000000860b867208 */ /* 0x000fe20001000000 */
[----:B------:R-:W-:Y:S01]  /*6340*/  FMUL R11, R122, 0.25 ;  /* 0x3e8000007a0b7820 */ /* 0x000fe20000400000 */
[----:B------:R-:W3:Y:S01]  /*6350*/  S2R R21, SR_TID.X ;  /* 0x0000000000157919 */ /* 0x000ee20000002100 */
[----:B------:R-:W-:Y:S01]  /*6360*/  FSEL R119, R12, R119, P2 ;  /* 0x000000770c777208 */ /* 0x000fe20001000000 */
[----:B------:R-:W-:Y:S01]  /*6370*/  FMUL R13, R130, 0.25 ;  /* 0x3e800000820d7820 */ /* 0x000fe20000400000 */
[----:B------:R-:W-:Y:S01]  /*6380*/  FSEL R131, R10, R131, P2 ;  /* 0x000000830a837208 */ /* 0x000fe20001000000 */
[----:B------:R-:W-:Y:S01]  /*6390*/  FMUL R10, R123, 0.25 ;  /* 0x3e8000007b0a7820 */ /* 0x000fe20000400000 */
[----:B------:R-:W-:Y:S01]  /*63a0*/  FSEL R122, R11, R122, P2 ;  /* 0x0000007a0b7a7208 */ /* 0x000fe20001000000 */
[----:B------:R-:W-:Y:S01]  /*63b0*/  FMUL R11, R114, 0.25 ;  /* 0x3e800000720b7820 */ /* 0x000fe20000400000 */
[----:B------:R-:W-:Y:S01]  /*63c0*/  FMUL R12, R99, 0.25 ;  /* 0x3e800000630c7820 */ /* 0x000fe20000400000 */
[----:B------:R-:W-:Y:S01]  /*63d0*/  FSEL R130, R13, R130, P2 ;  /* 0x000000820d827208 */ /* 0x000fe20001000000 */
        /* <DEDUP_REMOVED lines=11> */
[----:B0-----:R-:W-:Y:S01]  /*6490*/  LOP3.LUT R0, R7, 0x7, RZ, 0xc0, !PT ;  /* 0x0000000707007812 */ /* 0x001fe200078ec0ff */
[----:B------:R-:W-:Y:S01]  /*64a0*/  FMUL R14, R43, 0.25 ;  /* 0x3e8000002b0e7820 */ /* 0x000fe20000400000 */
[----:B------:R-:W-:Y:S01]  /*64b0*/  LOP3.LUT R8, R7, 0x7f, RZ, 0xc0, !PT ;  /* 0x0000007f07087812 */ /* 0x000fe200078ec0ff */
[----:B------:R-:W-:Y:S01]  /*64c0*/  FMUL R154, R41, 0.25 ;  /* 0x3e800000299a7820 */ /* 0x000fe20000400000 */
[----:B-1----:R-:W-:Y:S01]  /*64d0*/  LEA R18, R20, R18, 0x18 ;  /* 0x0000001214127211 */ /* 0x002fe200078ec0ff */
[----:B------:R-:W-:Y:S01]  /*64e0*/  FMUL R157, R32, 0.25 ;  /* 0x3e800000209d7820 */ /* 0x000fe20000400000 */
[----:B------:R-:W-:Y:S01]  /*64f0*/  LOP3.LUT R9, R7, 0x70, RZ, 0xc0, !PT ;  /* 0x0000007007097812 */ /* 0x000fe200078ec0ff */
[----:B------:R-:W-:Y:S01]  /*6500*/  FMUL R155, R40, 0.25 ;  /* 0x3e800000289b7820 */ /* 0x000fe20000400000 */
[C---:B--2---:R-:W-:Y:S01]  /*6510*/  IMAD.SHL.U32 R2, R3.reuse, 0x2, RZ ;  /* 0x0000000203027824 */ /* 0x044fe200078e00ff */
[----:B------:R-:W-:Y:S01]  /*6520*/  FSEL R103, R10, R103, P2 ;  /* 0x000000670a677208 */ /* 0x000fe20001000000 */
[----:B------:R-:W-:-:S02]  /*6530*/  IMAD.SHL.U32 R3, R3, 0x4, RZ ;  /* 0x0000000403037824 */ /* 0x000fc400078e00ff */
[----:B------:R-:W-:Y:S01]  /*6540*/  FMUL R10, R91, 0.25 ;  /* 0x3e8000005b0a7820 */ /* 0x000fe20000400000 */
[----:B------:R-:W-:Y:S01]  /*6550*/  IMAD R4, R0, 0x10, R18 ;  /* 0x0000001000047824 */ /* 0x000fe200078e0212 */
[----:B------:R-:W-:Y:S01]  /*6560*/  FSEL R94, R11, R94, P2 ;  /* 0x0000005e0b5e7208 */ /* 0x000fe20001000000 */
[----:B------:R-:W-:Y:S01]  /*6570*/  FMUL R11, R82, 0.25 ;  /* 0x3e800000520b7820 */ /* 0x000fe20000400000 */
[----:B------:R-:W-:Y:S01]  /*6580*/  LOP3.LUT R5, R3, 0xc0, RZ, 0xc0, !PT ;  /* 0x000000c003057812 */ /* 0x000fe200078ec0ff */
[----:B------:R-:W-:Y:S01]  /*6590*/  IMAD R6, R0, -0x8, R4 ;  /* 0xfffffff800067824 */ /* 0x000fe200078e0204 */
[----:B------:R-:W-:Y:S01]  /*65a0*/  LOP3.LUT R3, R7, 0x8, RZ, 0xc0, !PT ;  /* 0x0000000807037812 */ /* 0x000fe200078ec0ff */
[----:B------:R-:W-:Y:S01]  /*65b0*/  IMAD R0, R8, 0x10, R18 ;  /* 0x0000001008007824 */ /* 0x000fe200078e0212 */
[----:B------:R-:W-:Y:S01]  /*65c0*/  FSEL R91, R10, R91, P2 ;  /* 0x0000005b0a5b7208 */ /* 0x000fe20001000000 */
[----:B------:R-:W-:Y:S02]  /*65d0*/  IMAD.IADD R8, R5, 0x1, R6 ;  /* 0x0000000105087824 */ /* 0x000fe400078e0206 */
[----:B------:R-:W-:Y:S01]  /*65e0*/  FMUL R10, R83, 0.25 ;  /* 0x3e800000530a7820 */ /* 0x000fe20000400000 */
[----:B------:R-:W-:Y:S01]  /*65f0*/  IMAD R4, R3, 0x80, R4 ;  /* 0x0000008003047824 */ /* 0x000fe200078e0204 */
[----:B------:R-:W-:Y:S01]  /*6600*/  FSEL R82, R11, R82, P2 ;  /* 0x000000520b527208 */ /* 0x000fe20001000000 */
[----:B------:R-:W-:Y:S01]  /*6610*/  FMUL R11, R74, 0.25 ;  /* 0x3e8000004a0b7820 */ /* 0x000fe20000400000 */
[----:B------:R-:W-:Y:S01]  /*6620*/  LEA.HI R3, R3, R8, RZ, 0x1f ;  /* 0x0000000803037211 */ /* 0x000fe200078ff8ff */
[----:B------:R-:W-:Y:S01]  /*6630*/  FMUL R8, R147, 0.25 ;  /* 0x3e80000093087820 */ /* 0x000fe20000400000 */
[----:B------:R-:W-:-:S02]  /*6640*/  IMAD R4, R9, 0x8, R4 ;  /* 0x0000000809047824 */ /* 0x000fc400078e0204 */
        /* <DEDUP_REMOVED lines=31> */
[----:B---3--:R-:W-:Y:S01]  /*6840*/  LOP3.LUT R21, R21, 0x40, RZ, 0xc0, !PT ;  /* 0x0000004015157812 */ /* 0x008fe200078ec0ff */
        /* <DEDUP_REMOVED lines=17> */
[----:B------:R-:W-:Y:S01]  /*6960*/  ISETP.NE.U32.AND P0, PT, R21, RZ, PT ;  /* 0x000000ff1500720c */ /* 0x000fe20003f05070 */
        /* <DEDUP_REMOVED lines=19> */
[----:B------:R-:W-:Y:S01]  /*6aa0*/  FSETP.GT.AND P1, PT, |R15|, 8.50705917302346158658e+37, PT ;  /* 0x7e8000000f00780b */ /* 0x000fe20003f24200 */
[----:B------:R-:W-:Y:S01]  /*6ab0*/  FMUL R6, R151, 0.25 ;  /* 0x3e80000097067820 */ /* 0x000fe20000400000 */
[----:B------:R-:W-:Y:S01]  /*6ac0*/  FSETP.GEU.AND P5, PT, |R16|, 1.175494350822287508e-38, PT ;  /* 0x008000001000780b */ /* 0x000fe20003fae200 */
        /* <DEDUP_REMOVED lines=8> */
[----:B------:R-:W-:Y:S01]  /*6b50*/  FMUL R41, R16, 8388608 ;  /* 0x4b00000010297820 */ /* 0x000fe20000400000 */
[----:B------:R-:W-:Y:S01]  /*6b60*/  FSEL R42, R21, R42, P2 ;  /* 0x0000002a152a7208 */ /* 0x000fe20001000000 */
[----:B------:R-:W-:Y:S01]  /*6b70*/  FMUL R21, R34, 0.25 ;  /* 0x3e80000022157820 */ /* 0x000fe20000400000 */
[----:B------:R-:W-:Y:S01]  /*6b80*/  FSETP.GEU.AND P4, PT, R16, 1.175494350822287508e-38, PT ;  /* 0x008000001000780b */ /* 0x000fe20003f8e000 */
[----:B------:R-:W-:Y:S01]  /*6b90*/  @!P5 FMUL R122, R122, 16777216 ;  /* 0x4b8000007a7ad820 */ /* 0x000fe20000400000 */
[----:B------:R-:W-:Y:S01]  /*6ba0*/  FSEL R46, R13, R46, P2 ;  /* 0x0000002e0d2e7208 */ /* 0x000fe20001000000 */
[----:B------:R-:W-:Y:S01]  /*6bb0*/  FMUL R13, R38, 0.25 ;  /* 0x3e800000260d7820 */ /* 0x000fe20000400000 */
[----:B------:R-:W-:Y:S01]  /*6bc0*/  FSEL R35, R12, R35, P2 ;  /* 0x000000230c237208 */ /* 0x000fe20001000000 */
[----:B------:R-:W-:Y:S01]  /*6bd0*/  FMUL R12, R149, 0.25 ;  /* 0x3e800000950c7820 */ /* 0x000fe20000400000 */
[----:B------:R-:W-:Y:S01]  /*6be0*/  FSEL R157, R157, R32, P1 ;  /* 0x000000209d9d7208 */ /* 0x000fe20000800000 */
[----:B------:R-:W-:Y:S01]  /*6bf0*/  @!P5 FMUL R8, R8, 16777216 ;  /* 0x4b8000000808d820 */ /* 0x000fe20000400000 */
[----:B------:R-:W-:Y:S01]  /*6c00*/  FSEL R31, R14, R31, P2 ;  /* 0x0000001f0e1f7208 */ /* 0x000fe20001000000 */
[----:B------:R-:W-:Y:S01]  /*6c10*/  FMUL R14, R145, 0.25 ;  /* 0x3e800000910e7820 */ /* 0x000fe20000400000 */
[----:B------:R-:W-:Y:S01]  /*6c20*/  FSEL R32, R41, R16, !P4 ;  /* 0x0000001029207208 */ /* 0x000fe20006000000 */
[----:B------:R-:W-:Y:S01]  /*6c30*/  @P2 FMUL R16, R16, 0.25 ;  /* 0x3e80000010102820 */ /* 0x000fe20000400000 */
[----:B------:R-:W-:Y:S01]  /*6c40*/  FSEL R34, R21, R34, P2 ;  /* 0x0000002215227208 */ /* 0x000fe20001000000 */
[----:B------:R-:W-:Y:S01]  /*6c50*/  FMUL R21, R24, 0.25 ;  /* 0x3e80000018157820 */ /* 0x000fe20000400000 */
[----:B------:R-:W-:Y:S01]  /*6c60*/  FSEL R155, R155, R40, P1 ;  /* 0x000000289b9b7208 */ /* 0x000fe20000800000 */
[----:B------:R-:W-:Y:S01]  /*6c70*/  FMUL R40, R15, 8388608 ;  /* 0x4b0000000f287820 */ /* 0x000fe20000400000 */
[----:B------:R-:W-:Y:S01]  /*6c80*/  FSEL R38, R13, R38, P2 ;  /* 0x000000260d267208 */ /* 0x000fe20001000000 */
[----:B------:R-:W-:Y:S01]  /*6c90*/  @!P5 FMUL R16, R16, 16777216 ;  /* 0x4b8000001010d820 */ /* 0x000fe20000400000 */
[----:B------:R-:W-:Y:S01]  /*6ca0*/  FSEL R149, R12, R149, P1 ;  /* 0x000000950c957208 */ /* 0x000fe20000800000 */
[----:B------:R-:W-:Y:S01]  /*6cb0*/  FMUL R13, R148, 0.25 ;  /* 0x3e800000940d7820 */ /* 0x000fe20000400000 */
[----:B------:R-:W-:Y:S01]  /*6cc0*/  FSETP.GEU.AND P3, PT, R15, 1.175494350822287508e-38, PT ;  /* 0x008000000f00780b */ /* 0x000fe20003f6e000 */
[----:B------:R-:W-:Y:S01]  /*6cd0*/  FMUL R12, R141, 0.25 ;  /* 0x3e8000008d0c7820 */ /* 0x000fe20000400000 */
[----:B------:R-:W-:Y:S01]  /*6ce0*/  FSEL R145, R14, R145, P1 ;  /* 0x000000910e917208 */ /* 0x000fe20000800000 */
[----:B------:R-:W-:Y:S01]  /*6cf0*/  FMUL R14, R137, 0.25 ;  /* 0x3e800000890e7820 */ /* 0x000fe20000400000 */
[----:B------:R-:W-:Y:S01]  /*6d00*/  FSEL R24, R21, R24, P1 ;  /* 0x0000001815187208 */ /* 0x000fe20000800000 */
[----:B------:R-:W-:Y:S01]  /*6d10*/  FMUL R21, R140, 0.25 ;  /* 0x3e8000008c157820 */ /* 0x000fe20000400000 */
[----:B------:R-:W-:Y:S01]  /*6d20*/  FSEL R156, R156, R33, P1 ;  /* 0x000000219c9c7208 */ /* 0x000fe20000800000 */
[----:B------:R-:W0:Y:S01]  /*6d30*/  MUFU.RCP R162, R16 ;  /* 0x0000001000a27308 */ /* 0x000e220000001000 */
[----:B------:R-:W-:Y:S01]  /*6d40*/  FSEL R33, R40, R15, !P3 ;  /* 0x0000000f28217208 */ /* 0x000fe20005800000 */
[----:B------:R-:W-:Y:S01]  /*6d50*/  VIADD R41, R32, 0xc0cafb0d ;  /* 0xc0cafb0d20297836 */ /* 0x000fe20000000000 */
        /* <DEDUP_REMOVED lines=17> */
[----:B------:R-:W-:Y:S01]  /*6e70*/  LOP3.LUT R160, R40, 0xff800000, RZ, 0xc0, !PT ;  /* 0xff80000028a07812 */ /* 0x000fe200078ec0ff */
[----:B------:R-:W-:Y:S01]  /*6e80*/  @!P5 FMUL R123, R123, 16777216 ;  /* 0x4b8000007b7bd820 */ /* 0x000fe20000400000 */
[----:B------:R-:W-:Y:S01]  /*6e90*/  FSEL R152, R152, R49, P1 ;  /* 0x0000003198987208 */ /* 0x000fe20000800000 */
[----:B------:R-:W-:Y:S01]  /*6ea0*/  FMUL R49, R44, 0.25 ;  /* 0x3e8000002c317820 */ /* 0x000fe20000400000 */
[----:B------:R-:W-:Y:S01]  /*6eb0*/  LOP3.LUT R161, R41, 0xff800000, RZ, 0xc0, !PT ;  /* 0xff80000029a17812 */ /* 0x000fe200078ec0ff */
[----:B------:R-:W-:Y:S01]  /*6ec0*/  @!P5 FMUL R9, R9, 16777216 ;  /* 0x4b8000000909d820 */ /* 0x000fe20000400000 */
[----:B------:R-:W-:Y:S01]  /*6ed0*/  FSEL R132, R13, R132, P1 ;  /* 0x000000840d847208 */ /* 0x000fe20000800000 */
[----:B------:R-:W-:Y:S01]  /*6ee0*/  FMUL R13, R124, 0.25 ;  /* 0x3e8000007c0d7820 */ /* 0x000fe20000400000 */
[----:B------:R-:W-:Y:S01]  /*6ef0*/  FSEL R121, R12, R121, P1 ;  /* 0x000000790c797208 */ /* 0x000fe20000800000 */
[----:B------:R-:W-:Y:S01]  /*6f00*/  FMUL R12, R113, 0.25 ;  /* 0x3e800000710c7820 */ /* 0x000fe20000400000 */
[----:B------:R-:W-:Y:S01]  /*6f10*/  I2FP.F32.S32 R41, R160 ;  /* 0x000000a000297245 */ /* 0x000fe20000201400 */
[----:B------:R-:W-:Y:S01]  /*6f20*/  IMAD.IADD R160, R33, 0x1, -R160 ;  /* 0x0000000121a07824 */ /* 0x000fe200078e0aa0 */
[----:B------:R-:W-:Y:S01]  /*6f30*/  FSEL R117, R14, R117, P1 ;  /* 0x000000750e757208 */ /* 0x000fe20000800000 */
[----:B------:R-:W-:Y:S01]  /*6f40*/  FMUL R14, R109, 0.25 ;  /* 0x3e8000006d0e7820 */ /* 0x000fe20000400000 */
[----:B------:R-:W-:Y:S01]  /*6f50*/  FSEL R120, R21, R120, P1 ;  /* 0x0000007815787208 */ /* 0x000fe20000800000 */
[----:B------:R-:W-:Y:S01]  /*6f60*/  FMUL R21, R108, 0.25 ;  /* 0x3e8000006c157820 */ /* 0x000fe20000400000 */
[----:B------:R-:W-:Y:S01]  /*6f70*/  FSEL R22, R22, R65, P1 ;  /* 0x0000004116167208 */ /* 0x000fe20000800000 */
[----:B0-----:R-:W-:Y:S01]  /*6f80*/  FMUL R65, R162, R122 ;  /* 0x0000007aa2417220 */ /* 0x001fe20000400000 */
[----:B------:R-:W-:Y:S01]  /*6f90*/  FSEL R30, R23, R30, P2 ;  /* 0x0000001e171e7208 */ /* 0x000fe20001000000 */
[----:B------:R-:W-:Y:S01]  /*6fa0*/  FMUL R23, R136, 0.25 ;  /* 0x3e80000088177820 */ /* 0x000fe20000400000 */
[----:B------:R-:W-:Y:S01]  /*6fb0*/  FSEL R44, R49, R44, P1 ;  /* 0x0000002c312c7208 */ /* 0x000fe20000800000 */
[----:B------:R-:W-:Y:S01]  /*6fc0*/  FMUL R122, R162, R8 ;  /* 0x00000008a27a7220 */ /* 0x000fe20000400000 */
[----:B------:R-:W-:Y:S01]  /*6fd0*/  I2FP.F32.S32 R49, R161 ;  /* 0x000000a100317245 */ /* 0x000fe20000201400 */
[----:B------:R-:W-:-:S02]  /*6fe0*/  IMAD.MOV.U32 R8, RZ, RZ, 0x3dc6b27f ;  /* 0x3dc6b27fff087424 */ /* 0x000fc400078e00ff */
[----:B------:R-:W-:Y:S01]  /*6ff0*/  FADD R160, R160, -1 ;  /* 0xbf800000a0a07421 */ /* 0x000fe20000000000 */
[----:B------:R-:W-:Y:S01]  /*7000*/  IMAD.IADD R161, R32, 0x1, -R161 ;  /* 0x0000000120a17824 */ /* 0x000fe200078e0aa1 */
[----:B------:R-:W-:Y:S01]  /*7010*/  FSEL R124, R13, R124, P1 ;  /* 0x0000007c0d7c7208 */ /* 0x000fe20000800000 */
[----:B------:R-:W-:Y:S01]  /*7020*/  FMUL R13, R112, 0.25 ;  /* 0x3e800000700d7820 */ /* 0x000fe20000400000 */
[----:B------:R-:W-:Y:S01]  /*7030*/  FSEL R113, R12, R113, P1 ;  /* 0x000000710c717208 */ /* 0x000fe20000800000 */
[----:B------:R-:W-:Y:S01]  /*7040*/  FMUL R12, R101, 0.25 ;  /* 0x3e800000650c7820 */ /* 0x000fe20000400000 */
[----:B------:R-:W-:Y:S01]  /*7050*/  FSEL R109, R14, R109, P1 ;  /* 0x0000006d0e6d7208 */ /* 0x000fe20000800000 */
[C---:B------:R-:W-:Y:S01]  /*7060*/  FMUL R62, R162.reuse, R123 ;  /* 0x0000007ba23e7220 */ /* 0x040fe20000400000 */
[----:B------:R-:W-:Y:S01]  /*7070*/  FSEL R108, R21, R108, P1 ;  /* 0x0000006c156c7208 */ /* 0x000fe20000800000 */
[----:B------:R-:W-:Y:S01]  /*7080*/  FMUL R14, R97, 0.25 ;  /* 0x3e800000610e7820 */ /* 0x000fe20000400000 */
[----:B------:R-:W-:Y:S01]  /*7090*/  FMUL R123, R162, R9 ;  /* 0x00000009a27b7220 */ /* 0x000fe20000400000 */
[----:B------:R-:W-:Y:S01]  /*70a0*/  FSEL R136, R23, R136, P1 ;  /* 0x0000008817887208 */ /* 0x000fe20000800000 */
[----:B------:R-:W-:Y:S01]  /*70b0*/  FMUL R21, R100, 0.25 ;  /* 0x3e80000064157820 */ /* 0x000fe20000400000 */
[----:B------:R-:W-:Y:S01]  /*70c0*/  FADD R161, R161, -1 ;  /* 0xbf800000a1a17421 */ /* 0x000fe20000000000 */
[-C--:B------:R-:W-:Y:S01]  /*70d0*/  FFMA.FTZ R9, R160, R8.reuse, -0.16845393180847167969 ;  /* 0xbe2c7f30a0097423 */ /* 0x080fe20000010008 */
[----:B------:R-:W-:Y:S01]  /*70e0*/  FMUL R23, R116, 0.25 ;  /* 0x3e80000074177820 */ /* 0x000fe20000400000 */
[----:B------:R-:W-:Y:S01]  /*70f0*/  FSEL R40, RZ, -23, P3 ;  /* 0xc1b80000ff287808 */ /* 0x000fe20001800000 */
[----:B------:R-:W-:Y:S01]  /*7100*/  FFMA.FTZ R8, R161, R8, -0.16845393180847167969 ;  /* 0xbe2c7f30a1087423 */ /* 0x000fe20000010008 */
[----:B------:R-:W-:Y:S01]  /*7110*/  FSETP.GEU.AND P3, PT, |R15|, 1.175494350822287508e-38, PT ;  /* 0x008000000f00780b */ /* 0x000fe20003f6e200 */
[----:B------:R-:W-:Y:S01]  /*7120*/  FFMA.FTZ R9, R160, R9, 0.1716887056827545166 ;  /* 0x3e2fcf2aa0097423 */ /* 0x000fe20000010009 */
        /* <DEDUP_REMOVED lines=9> */
[----:B------:R-:W-:Y:S01]  /*71c0*/  FFMA.FTZ R9, R160, R9, -0.17900948226451873779 ;  /* 0xbe374e43a0097423 */ /* 0x000fe20000010009 */
[----:B------:R-:W-:Y:S01]  /*71d0*/  FSEL R100, R21, R100, P1 ;  /* 0x0000006415647208 */ /* 0x000fe20000800000 */
[----:B------:R-:W-:Y:S01]  /*71e0*/  FMUL R21, R88, 0.25 ;  /* 0x3e80000058157820 */ /* 0x000fe20000400000 */
[----:B------:R-:W-:Y:S01]  /*71f0*/  FSEL R6, R7, R150, P2 ;  /* 0x0000009607067208 */ /* 0x000fe20001000000 */
[----:B------:R-:W-:Y:S01]  /*7200*/  FMUL R7, R146, 0.25 ;  /* 0x3e80000092077820 */ /* 0x000fe20000400000 */
[----:B------:R-:W-:Y:S01]  /*7210*/  FSEL R116, R23, R116, P1 ;  /* 0x0000007417747208 */ /* 0x000fe20000800000 */
[----:B------:R-:W-:Y:S01]  /*7220*/  FMUL R23, R96, 0.25 ;  /* 0x3e80000060177820 */ /* 0x000fe20000400000 */
[----:B------:R-:W-:Y:S01]  /*7230*/  LOP3.LUT R2, R2, 0xf8, RZ, 0xc0, !PT ;  /* 0x000000f802027812 */ /* 0x000fe200078ec0ff */
        /* <DEDUP_REMOVED lines=8> */
[----:B------:R-:W-:Y:S01]  /*72c0*/  @P1 FMUL R15, R15, 0.25 ;  /* 0x3e8000000f0f1820 */ /* 0x000fe20000400000 */
[----:B------:R-:W-:Y:S01]  /*72d0*/  IMAD.IADD R2, R18, 0x1, R2 ;  /* 0x0000000112027824 */ /* 0x000fe200078e0202 */
[----:B------:R-:W-:Y:S01]  /*72e0*/  FSEL R7, R7, R146, P2 ;  /* 0x0000009207077208 */ /* 0x000fe20001000000 */
[----:B------:R-:W-:Y:S01]  /*72f0*/  FMUL R21, R80, 0.25 ;  /* 0x3e80000050157820 */ /* 0x000fe20000400000 */
[----:B------:R-:W-:Y:S01]  /*7300*/  FSEL R96, R23, R96, P1 ;  /* 0x0000006017607208 */ /* 0x000fe20000800000 */
[----:B------:R-:W-:Y:S01]  /*7310*/  FFMA.FTZ R9, R160, R9, 0.20512372255325317383 ;  /* 0x3e520bf4a0097423 */ /* 0x000fe20000010009 */
[----:B------:R-:W-:Y:S01]  /*7320*/  FFMA.FTZ R8, R161, R8, -0.17900948226451873779 ;  /* 0xbe374e43a1087423 */ /* 0x000fe20000010008 */
[----:B------:R-:W-:Y:S01]  /*7330*/  FMUL R18, R143, 0.25 ;  /* 0x3e8000008f127820 */ /* 0x000fe20000400000 */
[----:B------:R-:W-:Y:S01]  /*7340*/  FMUL R23, R76, 0.25 ;  /* 0x3e8000004c177820 */ /* 0x000fe20000400000 */
[----:B------:R-:W-:Y:S01]  /*7350*/  FSEL R146, R51, R60, P1 ;  /* 0x0000003c33927208 */ /* 0x000fe20000800000 */
[----:B------:R-:W-:Y:S01]  /*7360*/  FMUL R50, R61, 0.25 ;  /* 0x3e8000003d327820 */ /* 0x000fe20000400000 */
[----:B------:R-:W-:Y:S01]  /*7370*/  FMUL R151, R56, 0.25 ;  /* 0x3e80000038977820 */ /* 0x000fe20000400000 */
[----:B------:R-:W-:Y:S01]  /*7380*/  FMUL R51, R52, 0.25 ;  /* 0x3e80000034337820 */ /* 0x000fe20000400000 */
[----:B------:R-:W-:Y:S01]  /*7390*/  FSEL R92, R13, R92, P1 ;  /* 0x0000005c0d5c7208 */ /* 0x000fe20000800000 */
[----:B------:R-:W-:Y:S01]  /*73a0*/  @!P3 FMUL R15, R15, 16777216 ;  /* 0x4b8000000f0fb820 */ /* 0x000fe20000400000 */
[----:B------:R-:W-:Y:S01]  /*73b0*/  FSEL R81, R12, R81, P1 ;  /* 0x000000510c517208 */ /* 0x000fe20000800000 */
[----:B------:R-:W-:Y:S01]  /*73c0*/  FMUL R13, R84, 0.25 ;  /* 0x3e800000540d7820 */ /* 0x000fe20000400000 */
[----:B------:R-:W-:Y:S01]  /*73d0*/  FSEL R12, R14, R77, P1 ;  /* 0x0000004d0e0c7208 */ /* 0x000fe20000800000 */
[----:B------:R-:W-:Y:S01]  /*73e0*/  FFMA.FTZ R9, R160, R9, -0.24046532809734344482 ;  /* 0xbe763c8ba0097423 */ /* 0x000fe20000010009 */
[----:B------:R-:W-:Y:S01]  /*73f0*/  FFMA.FTZ R8, R161, R8, 0.20512372255325317383 ;  /* 0x3e520bf4a1087423 */ /* 0x000fe20000010008 */
        /* <DEDUP_REMOVED lines=13> */
[----:B------:R-:W-:Y:S01]  /*74d0*/  FMUL R51, R36, 0.25 ;  /* 0x3e80000024337820 */ /* 0x000fe20000400000 */
[----:B------:R-:W-:Y:S01]  /*74e0*/  FFMA.FTZ R9, R160, R9, 0.28857114911079406738 ;  /* 0x3e93bf99a0097423 */ /* 0x000fe20000010009 */
[----:B------:R-:W-:Y:S01]  /*74f0*/  FFMA.FTZ R8, R161, R8, -0.24046532809734344482 ;  /* 0xbe763c8ba1087423 */ /* 0x000fe20000010008 */
[----:B------:R-:W-:Y:S01]  /*7500*/  FSEL R84, R13, R84, P1 ;  /* 0x000000540d547208 */ /* 0x000fe20000800000 */
[----:B------:R-:W0:Y:S01]  /*7510*/  MUFU.RCP R15, R15 ;  /* 0x0000000f000f7308 */ /* 0x000e220000001000 */
[----:B------:R-:W-:Y:S01]  /*7520*/  FSEL R13, R14, R73, P1 ;  /* 0x000000490e0d7208 */ /* 0x000fe20000800000 */
[----:B------:R-:W-:Y:S01]  /*7530*/  FFMA.FTZ R9, R160, R9, -0.36067417263984680176 ;  /* 0xbeb8aa49a0097423 */ /* 0x000fe20000010009 */
[----:B------:R-:W-:Y:S01]  /*7540*/  FSEL R14, R21, R72, P1 ;  /* 0x00000048150e7208 */ /* 0x000fe20000800000 */
[----:B------:R-:W-:Y:S01]  /*7550*/  FFMA.FTZ R8, R161, R8, 0.28857114911079406738 ;  /* 0x3e93bf99a1087423 */ /* 0x000fe20000010008 */
        /* <DEDUP_REMOVED lines=12> */
[----:B------:R-:W-:Y:S01]  /*7620*/  BAR.SYNC.DEFER_BLOCKING 0x0 ;  /* 0x0000000000007b1d */ /* 0x000fe20000010000 */
[----:B------:R-:W-:Y:S01]  /*7630*/  FFMA.FTZ R9, R160, R9, 0.48089820146560668945 ;  /* 0x3ef6384aa0097423 */ /* 0x000fe20000010009 */
[----:B------:R-:W-:Y:S01]  /*7640*/  FFMA.FTZ R8, R161, R8, -0.36067417263984680176 ;  /* 0xbeb8aa49a1087423 */ /* 0x000fe20000010008 */
[----:B------:R-:W-:Y:S01]  /*7650*/  FSEL R27, R20, R27, P2 ;  /* 0x0000001b141b7208 */ /* 0x000fe20001000000 */
[----:B------:R-:W-:Y:S01]  /*7660*/  @!P5 FMUL R83, R83, 16777216 ;  /* 0x4b8000005353d820 */ /* 0x000fe20000400000 */
[----:B------:R-:W-:Y:S01]  /*7670*/  FSEL R23, R23, R64, P1 ;  /* 0x0000004017177208 */ /* 0x000fe20000800000 */
[----:B------:R-:W-:Y:S01]  /*7680*/  FFMA.FTZ R9, R160, R9, -0.72134751081466674805 ;  /* 0xbf38aa3ba0097423 */ /* 0x000fe20000010009 */
[----:B------:R-:W-:Y:S01]  /*7690*/  FSEL R37, R48, R37, P1 ;  /* 0x0000002530257208 */ /* 0x000fe20000800000 */
[----:B------:R-:W-:Y:S01]  /*76a0*/  FFMA.FTZ R8, R161, R8, 0.48089820146560668945 ;  /* 0x3ef6384aa1087423 */ /* 0x000fe20000010008 */
[----:B------:R-:W-:Y:S01]  /*76b0*/  FSEL R29, R50, R29, P1 ;  /* 0x0000001d321d7208 */ /* 0x000fe20000800000 */
[----:B------:R-:W-:Y:S01]  /*76c0*/  @!P5 FMUL R106, R106, 16777216 ;  /* 0x4b8000006a6ad820 */ /* 0x000fe20000400000 */
[----:B------:R-:W-:Y:S01]  /*76d0*/  FSEL R158, R51, R28, P1 ;  /* 0x0000001c339e7208 */ /* 0x000fe20000800000 */
[----:B------:R-:W-:Y:S01]  /*76e0*/  @!P5 FMUL R79, R79, 16777216 ;  /* 0x4b8000004f4fd820 */ /* 0x000fe20000400000 */
[----:B------:R-:W-:Y:S01]  /*76f0*/  FSEL R159, R56, R25, P1 ;  /* 0x00000019389f7208 */ /* 0x000fe20000800000 */
[----:B------:R-:W-:Y:S01]  /*7700*/  @!P5 FMUL R142, R142, 16777216 ;  /* 0x4b8000008e8ed820 */ /* 0x000fe20000400000 */
[----:B------:R-:W-:Y:S01]  /*7710*/  FSEL R48, RZ, -23, P4 ;  /* 0xc1b80000ff307808 */ /* 0x000fe20002000000 */
[----:B------:R-:W-:Y:S01]  /*7720*/  @!P5 FMUL R131, R131, 16777216 ;  /* 0x4b8000008383d820 */ /* 0x000fe20000400000 */
[----:B------:R-:W-:Y:S01]  /*7730*/  @!P5 FMUL R130, R130, 16777216 ;  /* 0x4b8000008282d820 */ /* 0x000fe20000400000 */
[----:B------:R-:W-:Y:S01]  /*7740*/  @!P3 FMUL R128, R128, 16777216 ;  /* 0x4b8000008080b820 */ /* 0x000fe20000400000 */
[----:B------:R-:W-:Y:S01]  /*7750*/  @!P3 FMUL R113, R113, 16777216 ;  /* 0x4b8000007171b820 */ /* 0x000fe20000400000 */
[----:B------:R-:W-:Y:S01]  /*7760*/  FFMA.FTZ R28, R41, 1.1920928955078125e-07, R40 ;  /* 0x34000000291c7823 */ /* 0x000fe20000010028 */
[----:B------:R-:W-:Y:S01]  /*7770*/  @!P5 FMUL R10, R10, 16777216 ;  /* 0x4b8000000a0ad820 */ /* 0x000fe20000400000 */
        /* <DEDUP_REMOVED lines=8> */
[----:B------:R-:W-:Y:S01]  /*7800*/  FMUL R40, R162, R83 ;  /* 0x00000053a2287220 */ /* 0x000fe20000400000 */
[----:B------:R-:W-:Y:S01]  /*7810*/  @!P3 FMUL R24, R24, 16777216 ;  /* 0x4b8000001818b820 */ /* 0x000fe20000400000 */
[----:B------:R-:W-:Y:S01]  /*7820*/  @!P3 FMUL R29, R29, 16777216 ;  /* 0x4b8000001d1db820 */ /* 0x000fe20000400000 */
[----:B------:R-:W-:Y:S01]  /*7830*/  @!P3 FMUL R158, R158, 16777216 ;  /* 0x4b8000009e9eb820 */ /* 0x000fe20000400000 */
[----:B------:R-:W-:Y:S01]  /*7840*/  @!P3 FMUL R159, R159, 16777216 ;  /* 0x4b8000009f9fb820 */ /* 0x000fe20000400000 */
[----:B------:R-:W-:Y:S01]  /*7850*/  FMUL R9, R160, R9 ;  /* 0x00000009a0097220 */ /* 0x000fe20000400000 */
[----:B------:R-:W-:Y:S01]  /*7860*/  FFMA.FTZ R8, R161, R8, -0.72134751081466674805 ;  /* 0xbf38aa3ba1087423 */ /* 0x000fe20000010008 */
[----:B------:R-:W-:Y:S01]  /*7870*/  FFMA.FTZ R25, R49, 1.1920928955078125e-07, R48 ;  /* 0x3400000031197823 */ /* 0x000fe20000010030 */
[----:B------:R-:W-:Y:S01]  /*7880*/  @!P5 FMUL R91, R91, 16777216 ;  /* 0x4b8000005b5bd820 */ /* 0x000fe20000400000 */
[----:B------:R-:W-:Y:S01]  /*7890*/  @!P5 FMUL R42, R42, 16777216 ;  /* 0x4b8000002a2ad820 */ /* 0x000fe20000400000 */
[C---:B------:R-:W-:Y:S01]  /*78a0*/  FMUL R77, R162.reuse, R106 ;  /* 0x0000006aa24d7220 */ /* 0x040fe20000400000 */
[C---:B------:R-:W-:Y:S01]  /*78b0*/  FMUL R83, R162.reuse, R79 ;  /* 0x0000004fa2537220 */ /* 0x040fe20000400000 */
[C---:B------:R-:W-:Y:S01]  /*78c0*/  FMUL R48, R162.reuse, R142 ;  /* 0x0000008ea2307220 */ /* 0x040fe20000400000 */
[C---:B------:R-:W-:Y:S01]  /*78d0*/  FMUL R61, R162.reuse, R131 ;  /* 0x00000083a23d7220 */ /* 0x040fe20000400000 */
[----:B------:R-:W-:Y:S01]  /*78e0*/  FMUL R63, R162, R130 ;  /* 0x00000082a23f7220 */ /* 0x000fe20000400000 */
[----:B------:R-:W-:Y:S01]  /*78f0*/  @!P3 FMUL R120, R120, 16777216 ;  /* 0x4b8000007878b820 */ /* 0x000fe20000400000 */
[----:B------:R-:W-:Y:S01]  /*7900*/  @!P3 FMUL R89, R89, 16777216 ;  /* 0x4b8000005959b820 */ /* 0x000fe20000400000 */
[C---:B0-----:R-:W-:Y:S01]  /*7910*/  FMUL R79, R15.reuse, R128 ;  /* 0x000000800f4f7220 */ /* 0x041fe20000400000 */
[----:B------:R-:W-:Y:S01]  /*7920*/  FMUL R106, R15, R113 ;  /* 0x000000710f6a7220 */ /* 0x000fe20000400000 */
[C---:B------:R-:W-:Y:S01]  /*7930*/  FMUL R130, R162.reuse, R10 ;  /* 0x0000000aa2827220 */ /* 0x040fe20000400000 */
[C---:B------:R-:W-:Y:S01]  /*7940*/  FMUL R131, R162.reuse, R11 ;  /* 0x0000000ba2837220 */ /* 0x040fe20000400000 */
[----:B------:R-:W-:Y:S01]  /*7950*/  FMUL R142, R162, R27 ;  /* 0x0000001ba28e7220 */ /* 0x000fe20000400000 */
[----:B------:R-:W-:Y:S01]  /*7960*/  @!P3 FMUL R12, R12, 16777216 ;  /* 0x4b8000000c0cb820 */ /* 0x000fe20000400000 */
[----:B------:R-:W-:Y:S01]  /*7970*/  @!P3 FMUL R13, R13, 16777216 ;  /* 0x4b8000000d0db820 */ /* 0x000fe20000400000 */
[C---:B------:R-:W-:Y:S01]  /*7980*/  FMUL R113, R15.reuse, R14 ;  /* 0x0000000e0f717220 */ /* 0x040fe20000400000 */
[C---:B------:R-:W-:Y:S01]  /*7990*/  FMUL R128, R15.reuse, R23 ;  /* 0x000000170f807220 */ /* 0x040fe20000400000 */
[C---:B------:R-:W-:Y:S01]  /*79a0*/  FMUL R50, R162.reuse, R135 ;  /* 0x00000087a2327220 */ /* 0x040fe20000400000 */
[C---:B------:R-:W-:Y:S01]  /*79b0*/  FMUL R11, R162.reuse, R31 ;  /* 0x0000001fa20b7220 */ /* 0x040fe20000400000 */
[C---:B------:R-:W-:Y:S01]  /*79c0*/  FMUL R30, R162.reuse, R30 ;  /* 0x0000001ea21e7220 */ /* 0x040fe20000400000 */
[----:B------:R-:W-:Y:S01]  /*79d0*/  FMUL R27, R162, R26 ;  /* 0x0000001aa21b7220 */ /* 0x000fe20000400000 */
[C---:B------:R-:W-:Y:S01]  /*79e0*/  FMUL R158, R15.reuse, R158 ;  /* 0x0000009e0f9e7220 */ /* 0x040fe20000400000 */
[C---:B------:R-:W-:Y:S01]  /*79f0*/  FMUL R23, R15.reuse, R24 ;  /* 0x000000180f177220 */ /* 0x040fe20000400000 */
[----:B------:R-:W-:Y:S01]  /*7a00*/  FMUL R9, R160, R9 ;  /* 0x00000009a0097220 */ /* 0x000fe20000400000 */
[C---:B------:R-:W-:Y:S01]  /*7a10*/  FMUL R29, R15.reuse, R29 ;  /* 0x0000001d0f1d7220 */ /* 0x040fe20000400000 */
[----:B------:R-:W-:Y:S01]  /*7a20*/  FMUL R14, R15, R159 ;  /* 0x0000009f0f0e7220 */ /* 0x000fe20000400000 */
[----:B------:R-:W-:Y:S01]  /*7a30*/  FMUL R10, R161, R8 ;  /* 0x00000008a10a7220 */ /* 0x000fe20000400000 */
[C---:B------:R-:W-:Y:S01]  /*7a40*/  FMUL R56, R162.reuse, R91 ;  /* 0x0000005ba2387220 */ /* 0x040fe20000400000 */
[----:B------:R-:W-:Y:S01]  /*7a50*/  FMUL R135, R162, R42 ;  /* 0x0000002aa2877220 */ /* 0x000fe20000400000 */
[C---:B------:R-:W-:Y:S01]  /*7a60*/  FMUL R91, R15.reuse, R120 ;  /* 0x000000780f5b7220 */ /* 0x040fe20000400000 */
[C---:B------:R-:W-:Y:S01]  /*7a70*/  FMUL R42, R15.reuse, R89 ;  /* 0x000000590f2a7220 */ /* 0x040fe20000400000 */
[C---:B------:R-:W-:Y:S01]  /*7a80*/  FMUL R89, R15.reuse, R12 ;  /* 0x0000000c0f597220 */ /* 0x040fe20000400000 */
[----:B------:R-:W-:Y:S01]  /*7a90*/  FMUL R120, R15, R13 ;  /* 0x0000000d0f787220 */ /* 0x000fe20000400000 */
[----:B------:R-:W-:Y:S01]  /*7aa0*/  FFMA.FTZ R13, R160, 1.4426950216293334961, R9 ;  /* 0x3fb8aa3ba00d7823 */ /* 0x000fe20000010009 */
[----:B------:R-:W-:Y:S01]  /*7ab0*/  FMUL R12, R161, R10 ;  /* 0x0000000aa10c7220 */ /* 0x000fe20000400000 */
[----:B------:R-:W-:Y:S01]  /*7ac0*/  F2FP.F16.F32.PACK_AB R8, R158, R23 ;  /* 0x000000179e08723e */ /* 0x000fe200000000ff */
[----:B------:R-:W-:Y:S01]  /*7ad0*/  FMUL R20, R125, 0.25 ;  /* 0x3e8000007d147820 */ /* 0x000fe20000400000 */
[----:B------:R-:W-:Y:S01]  /*7ae0*/  F2FP.F16.F32.PACK_AB R9, R29, R14 ;  /* 0x0000000e1d09723e */ /* 0x000fe200000000ff */
[----:B------:R-:W-:Y:S01]  /*7af0*/  @!P5 FMUL R138, R138, 16777216 ;  /* 0x4b8000008a8ad820 */ /* 0x000fe20000400000 */
[----:B------:R-:W-:Y:S01]  /*7b00*/  F2FP.F16.F32.PACK_AB R10, R30, R27 ;  /* 0x0000001b1e0a723e */ /* 0x000fe200000000ff */
[----:B------:R-:W-:Y:S01]  /*7b10*/  @!P5 FMUL R82, R82, 16777216 ;  /* 0x4b8000005252d820 */ /* 0x000fe20000400000 */
[----:B------:R-:W-:Y:S01]  /*7b20*/  F2FP.F16.F32.PACK_AB R11, R11, R142 ;  /* 0x0000008e0b0b723e */ /* 0x000fe200000000ff */
[----:B------:R-:W-:Y:S01]  /*7b30*/  @!P5 FMUL R35, R35, 16777216 ;  /* 0x4b8000002323d820 */ /* 0x000fe20000400000 */
[----:B------:R-:W-:Y:S01]  /*7b40*/  FSEL R125, R20, R125, P1 ;  /* 0x0000007d147d7208 */ /* 0x000fe20000800000 */
[----:B------:R-:W-:Y:S01]  /*7b50*/  FMUL R20, R105, 0.25 ;  /* 0x3e80000069147820 */ /* 0x000fe20000400000 */
[----:B------:R-:W-:Y:S01]  /*7b60*/  @!P5 FMUL R34, R34, 16777216 ;  /* 0x4b8000002222d820 */ /* 0x000fe20000400000 */
[----:B------:R-:W-:Y:S01]  /*7b70*/  STSM.16.M88.4 [R4], R8 ;  /* 0x0000000804007844 */ /* 0x000fe20000000200 */
[----:B------:R-:W-:Y:S01]  /*7b80*/  @!P3 FMUL R121, R121, 16777216 ;  /* 0x4b8000007979b820 */ /* 0x000fe20000400000 */
[----:B------:R-:W-:Y:S01]  /*7b90*/  FMUL R150, R57, 0.25 ;  /* 0x3e80000039967820 */ /* 0x000fe20000400000 */
[----:B------:R-:W-:Y:S01]  /*7ba0*/  FSEL R105, R20, R105, P1 ;  /* 0x0000006914697208 */ /* 0x000fe20000800000 */
[----:B------:R-:W-:Y:S01]  /*7bb0*/  BAR.SYNC.DEFER_BLOCKING 0x0 ;  /* 0x0000000000007b1d */ /* 0x000fe20000010000 */
[----:B------:R-:W-:Y:S01]  /*7bc0*/  FMUL R20, R85, 0.25 ;  /* 0x3e80000055147820 */ /* 0x000fe20000400000 */
[----:B------:R-:W-:Y:S01]  /*7bd0*/  @!P3 FMUL R21, R21, 16777216 ;  /* 0x4b8000001515b820 */ /* 0x000fe20000400000 */
[----:B------:R-:W-:Y:S01]  /*7be0*/  @!P5 FMUL R39, R39, 16777216 ;  /* 0x4b8000002727d820 */ /* 0x000fe20000400000 */
[----:B------:R-:W-:Y:S01]  /*7bf0*/  @!P5 FMUL R38, R38, 16777216 ;  /* 0x4b8000002626d820 */ /* 0x000fe20000400000 */
[----:B------:R-:W-:Y:S01]  /*7c00*/  FMUL R51, R162, R138 ;  /* 0x0000008aa2337220 */ /* 0x000fe20000400000 */
[----:B------:R-:W-:Y:S01]  /*7c10*/  FSEL R85, R20, R85, P1 ;  /* 0x0000005514557208 */ /* 0x000fe20000800000 */
[----:B------:R-:W-:Y:S01]  /*7c20*/  FMUL R20, R69, 0.25 ;  /* 0x3e80000045147820 */ /* 0x000fe20000400000 */
[----:B------:R-:W-:Y:S01]  /*7c30*/  @!P3 FMUL R37, R37, 16777216 ;  /* 0x4b8000002525b820 */ /* 0x000fe20000400000 */
[----:B------:R-:W-:Y:S01]  /*7c40*/  @!P3 FMUL R36, R36, 16777216 ;  /* 0x4b8000002424b820 */ /* 0x000fe20000400000 */
[----:B------:R-:W-:Y:S01]  /*7c50*/  @!P3 FMUL R156, R156, 16777216 ;  /* 0x4b8000009c9cb820 */ /* 0x000fe20000400000 */
[----:B------:R-:W-:Y:S01]  /*7c60*/  @!P3 FMUL R157, R157, 16777216 ;  /* 0x4b8000009d9db820 */ /* 0x000fe20000400000 */
[----:B------:R-:W-:Y:S01]  /*7c70*/  FSEL R20, R20, R69, P1 ;  /* 0x0000004514147208 */ /* 0x000fe20000800000 */
[----:B------:R-:W-:Y:S01]  /*7c80*/  @!P5 FMUL R90, R90, 16777216 ;  /* 0x4b8000005a5ad820 */ /* 0x000fe20000400000 */
[C---:B------:R-:W-:Y:S01]  /*7c90*/  FMUL R41, R162.reuse, R82 ;  /* 0x00000052a2297220 */ /* 0x040fe20000400000 */
[----:B------:R-:W-:Y:S01]  /*7ca0*/  FMUL R138, R162, R35 ;  /* 0x00000023a28a7220 */ /* 0x000fe20000400000 */
[----:B------:R-:W-:Y:S01]  /*7cb0*/  @!P5 FMUL R78, R78, 16777216 ;  /* 0x4b8000004e4ed820 */ /* 0x000fe20000400000 */
[----:B------:R-:W-:Y:S01]  /*7cc0*/  @!P3 FMUL R20, R20, 16777216 ;  /* 0x4b8000001414b820 */ /* 0x000fe20000400000 */
[----:B------:R-:W-:Y:S01]  /*7cd0*/  FMUL R35, R162, R34 ;  /* 0x00000022a2237220 */ /* 0x000fe20000400000 */
[----:B------:R-:W-:Y:S01]  /*7ce0*/  FMUL R82, R15, R121 ;  /* 0x000000790f527220 */ /* 0x000fe20000400000 */
[----:B------:R-:W-:Y:S01]  /*7cf0*/  @!P3 FMUL R129, R129, 16777216 ;  /* 0x4b8000008181b820 */ /* 0x000fe20000400000 */
[C---:B------:R-:W-:Y:S01]  /*7d00*/  FMUL R34, R15.reuse, R20 ;  /* 0x000000140f227220 */ /* 0x040fe20000400000 */
[C---:B------:R-:W-:Y:S01]  /*7d10*/  FMUL R121, R15.reuse, R21 ;  /* 0x000000150f797220 */ /* 0x040fe20000400000 */
[----:B------:R-:W-:Y:S01]  /*7d20*/  FSEL R150, R150, R57, P1 ;  /* 0x0000003996967208 */ /* 0x000fe20000800000 */
[----:B------:R-:W0:Y:S01]  /*7d30*/  LDS.128 R8, [R0] ;  /* 0x0000000000087984 */ /* 0x000e220000000c00 */
[C---:B------:R-:W-:Y:S01]  /*7d40*/  FMUL R39, R162.reuse, R39 ;  /* 0x00000027a2277220 */ /* 0x040fe20000400000 */
[----:B------:R-:W-:Y:S01]  /*7d50*/  FMUL R38, R162, R38 ;  /* 0x00000026a2267220 */ /* 0x000fe20000400000 */
        /* <DEDUP_REMOVED lines=8> */
[----:B------:R-:W-:Y:S01]  /*7de0*/  FMUL R129, R15, R22 ;  /* 0x000000160f817220 */ /* 0x000fe20000400000 */
[----:B------:R-:W-:Y:S01]  /*7df0*/  F2FP.F16.F32.PACK_AB R20, R20, R157 ;  /* 0x0000009d1414723e */ /* 0x000fe200000000ff */
[----:B------:R-:W-:Y:S01]  /*7e00*/  @!P3 FMUL R149, R149, 16777216 ;  /* 0x4b8000009595b820 */ /* 0x000fe20000400000 */
[----:B------:R-:W-:Y:S01]  /*7e10*/  F2FP.F16.F32.PACK_AB R21, R21, R156 ;  /* 0x0000009c1515723e */ /* 0x000fe200000000ff */
[----:B------:R-:W-:Y:S01]  /*7e20*/  @!P3 FMUL R148, R148, 16777216 ;  /* 0x4b8000009494b820 */ /* 0x000fe20000400000 */
[----:B------:R-:W-:Y:S01]  /*7e30*/  F2FP.F16.F32.PACK_AB R22, R38, R35 ;  /* 0x000000232616723e */ /* 0x000fe200000000ff */
[----:B------:R-:W-:Y:S01]  /*7e40*/  @!P3 FMUL R145, R145, 16777216 ;  /* 0x4b8000009191b820 */ /* 0x000fe20000400000 */
[----:B------:R-:W-:Y:S01]  /*7e50*/  F2FP.F16.F32.PACK_AB R23, R39, R138 ;  /* 0x0000008a2717723e */ /* 0x000fe200000000ff */
[----:B------:R-:W-:Y:S01]  /*7e60*/  BAR.SYNC.DEFER_BLOCKING 0x0 ;  /* 0x0000000000007b1d */ /* 0x000fe20000010000 */
        /* <DEDUP_REMOVED lines=23> */
[----:B------:R-:W-:Y:S01]  /*7fe0*/  STSM.16.M88.4 [R4], R20 ;  /* 0x0000001404007844 */ /* 0x000fe20000000200 */
[----:B------:R-:W-:Y:S01]  /*7ff0*/  @!P3 FMUL R85, R85, 16777216 ;  /* 0x4b8000005555b820 */ /* 0x000fe20000400000 */
[----:B------:R-:W-:Y:S01]  /*8000*/  @!P3 FMUL R84, R84, 16777216 ;  /* 0x4b8000005454b820 */ /* 0x000fe20000400000 */
[----:B------:R-:W-:Y:S01]  /*8010*/  @!P3 FMUL R81, R81, 16777216 ;  /* 0x4b8000005151b820 */ /* 0x000fe20000400000 */
        /* <DEDUP_REMOVED lines=15> */
[----:B------:R-:W-:Y:S01]  /*8110*/  ISETP.GE.U32.AND P2, PT, R33, 0x7f800000, PT ;  /* 0x7f8000002100780c */ /* 0x000fe20003f46070 */
[----:B------:R-:W-:Y:S01]  /*8120*/  @!P5 FMUL R107, R107, 16777216 ;  /* 0x4b8000006b6bd820 */ /* 0x000fe20000400000 */
[----:B------:R-:W-:Y:S01]  /*8130*/  ISETP.GE.U32.AND P3, PT, R32, 0x7f800000, PT ;  /* 0x7f8000002000780c */ /* 0x000fe20003f66070 */
[----:B------:R-:W-:Y:S01]  /*8140*/  @!P5 FMUL R134, R134, 16777216 ;  /* 0x4b8000008686d820 */ /* 0x000fe20000400000 */
[----:B------:R-:W-:Y:S01]  /*8150*/  @!P5 FMUL R43, R43, 16777216 ;  /* 0x4b8000002b2bd820 */ /* 0x000fe20000400000 */
[----:B------:R-:W-:Y:S01]  /*8160*/  FMUL R72, R162, R107 ;  /* 0x0000006ba2487220 */ /* 0x000fe20000400000 */
[C---:B------:R-:W-:Y:S01]  /*8170*/  FMUL R107, R15.reuse, R112 ;  /* 0x000000700f6b7220 */ /* 0x040fe20000400000 */
[C---:B------:R-:W-:Y:S01]  /*8180*/  FMUL R112, R15.reuse, R105 ;  /* 0x000000690f707220 */ /* 0x040fe20000400000 */
[C---:B------:R-:W-:Y:S01]  /*8190*/  FMUL R105, R15.reuse, R104 ;  /* 0x000000680f697220 */ /* 0x040fe20000400000 */
[C---:B------:R-:W-:Y:S01]  /*81a0*/  FMUL R104, R15.reuse, R97 ;  /* 0x000000610f687220 */ /* 0x040fe20000400000 */
[C---:B------:R-:W-:Y:S01]  /*81b0*/  FMUL R97, R15.reuse, R96 ;  /* 0x000000600f617220 */ /* 0x040fe20000400000 */
[----:B------:R-:W-:Y:S01]  /*81c0*/  FMUL R96, R15, R76 ;  /* 0x0000004c0f607220 */ /* 0x000fe20000400000 */
[----:B------:R-:W-:Y:S01]  /*81d0*/  @!P5 FMUL R115, R115, 16777216 ;  /* 0x4b8000007373d820 */ /* 0x000fe20000400000 */
[----:B------:R-:W-:Y:S01]  /*81e0*/  @!P5 FMUL R114, R114, 16777216 ;  /* 0x4b8000007272d820 */ /* 0x000fe20000400000 */
[----:B------:R-:W-:Y:S01]  /*81f0*/  @!P5 FMUL R99, R99, 16777216 ;  /* 0x4b8000006363d820 */ /* 0x000fe20000400000 */
[----:B------:R-:W-:Y:S01]  /*8200*/  @!P5 FMUL R98, R98, 16777216 ;  /* 0x4b8000006262d820 */ /* 0x000fe20000400000 */
[----:B------:R-:W-:Y:S01]  /*8210*/  FMUL R60, R162, R134 ;  /* 0x00000086a23c7220 */ /* 0x000fe20000400000 */
[----:B------:R-:W-:Y:S01]  /*8220*/  FADD R76, R28, R13 ;  /* 0x0000000d1c4c7221 */ /* 0x000fe20000000000 */
[----:B------:R-:W-:Y:S01]  /*8230*/  @!P5 FMUL R75, R75, 16777216 ;  /* 0x4b8000004b4bd820 */ /* 0x000fe20000400000 */
[----:B------:R-:W-:Y:S01]  /*8240*/  @!P5 FMUL R74, R74, 16777216 ;  /* 0x4b8000004a4ad820 */ /* 0x000fe20000400000 */
[----:B------:R-:W-:Y:S01]  /*8250*/  @!P5 FMUL R67, R67, 16777216 ;  /* 0x4b8000004343d820 */ /* 0x000fe20000400000 */
[----:B------:R-:W-:Y:S01]  /*8260*/  @!P5 FMUL R66, R66, 16777216 ;  /* 0x4b8000004242d820 */ /* 0x000fe20000400000 */
[----:B------:R-:W-:Y:S01]  /*8270*/  FMUL R134, R162, R43 ;  /* 0x0000002ba2867220 */ /* 0x000fe20000400000 */
[----:B------:R-:W-:Y:S01]  /*8280*/  FFMA.FTZ R12, R161, 1.4426950216293334961, R12 ;  /* 0x3fb8aa3ba10c7823 */ /* 0x000fe2000001000c */
[----:B------:R-:W-:-:S02]  /*8290*/  @P2 IMAD.MOV.U32 R14, RZ, RZ, 0x7f800000 ;  /* 0x7f800000ff0e2424 */ /* 0x000fc400078e00ff */
[C---:B------:R-:W-:Y:S01]  /*82a0*/  FMUL R43, R15.reuse, R88 ;  /* 0x000000580f2b7220 */ /* 0x040fe20000400000 */
[----:B------:R-:W-:Y:S02]  /*82b0*/  @P3 IMAD.MOV.U32 R13, RZ, RZ, 0x7f800000 ;  /* 0x7f800000ff0d3424 */ /* 0x000fe400078e00ff */
        /* <DEDUP_REMOVED lines=8> */
[C---:B------:R-:W-:Y:S01]  /*8340*/  FMUL R114, R162.reuse, R67 ;  /* 0x00000043a2727220 */ /* 0x040fe20000400000 */
[----:B------:R-:W-:Y:S01]  /*8350*/  FMUL R115, R162, R66 ;  /* 0x00000042a2737220 */ /* 0x000fe20000400000 */
[----:B------:R-:W-:Y:S01]  /*8360*/  FADD R80, R25, R12 ;  /* 0x0000000c19507221 */ /* 0x000fe20000000000 */
[C---:B------:R-:W-:Y:S01]  /*8370*/  FMUL R149, R15.reuse, R149 ;  /* 0x000000950f957220 */ /* 0x040fe20000400000 */
        /* <DEDUP_REMOVED lines=32> */
[----:B------:R-:W-:Y:S01]  /*8580*/  FMUL R155, R15, R155 ;  /* 0x0000009b0f9b7220 */ /* 0x000fe20000400000 */
[----:B------:R-:W-:Y:S01]  /*8590*/  @P2 FFMA.FTZ R76, R33, R14, +INF ;  /* 0x7f800000214c2423 */ /* 0x000fe2000001000e */
[----:B------:R-:W-:Y:S01]  /*85a0*/  @P3 FFMA.FTZ R80, R32, R13, +INF ;  /* 0x7f80000020503423 */ /* 0x000fe2000001000d */
[----:B------:R-:W-:Y:S01]  /*85b0*/  @!P5 FMUL R47, R47, 16777216 ;  /* 0x4b8000002f2fd820 */ /* 0x000fe20000400000 */
[----:B------:R-:W1:Y:S01]  /*85c0*/  LDS.128 R12, [R0] ;  /* 0x00000000000c7984 */ /* 0x000e620000000c00 */
[----:B------:R-:W-:Y:S01]  /*85d0*/  @!P5 FMUL R46, R46, 16777216 ;  /* 0x4b8000002e2ed820 */ /* 0x000fe20000400000 */
[----:B------:R-:W-:Y:S01]  /*85e0*/  F2FP.F16.F32.PACK_AB R24, R44, R155 ;  /* 0x0000009b2c18723e */ /* 0x000fe200000000ff */
[C---:B------:R-:W-:Y:S01]  /*85f0*/  FMUL R47, R162.reuse, R47 ;  /* 0x0000002fa22f7220 */ /* 0x040fe20000400000 */
[----:B------:R-:W-:Y:S01]  /*8600*/  F2FP.F16.F32.PACK_AB R25, R45, R154 ;  /* 0x0000009a2d19723e */ /* 0x000fe200000000ff */
[----:B------:R-:W-:Y:S01]  /*8610*/  FMUL R46, R162, R46 ;  /* 0x0000002ea22e7220 */ /* 0x000fe20000400000 */
[----:B------:R-:W-:Y:S01]  /*8620*/  @!P5 FMUL R55, R55, 16777216 ;  /* 0x4b8000003737d820 */ /* 0x000fe20000400000 */
[----:B------:R-:W-:Y:S01]  /*8630*/  @!P5 FMUL R54, R54, 16777216 ;  /* 0x4b8000003636d820 */ /* 0x000fe20000400000 */
[----:B------:R-:W-:Y:S01]  /*8640*/  F2FP.F16.F32.PACK_AB R27, R47, R134 ;  /* 0x000000862f1b723e */ /* 0x000fe200000000ff */
[----:B------:R-:W-:Y:S01]  /*8650*/  @!P5 FMUL R59, R59, 16777216 ;  /* 0x4b8000003b3bd820 */ /* 0x000fe20000400000 */
[----:B------:R-:W-:Y:S01]  /*8660*/  F2FP.F16.F32.PACK_AB R26, R46, R135 ;  /* 0x000000872e1a723e */ /* 0x000fe200000000ff */
[----:B------:R-:W-:Y:S01]  /*8670*/  BAR.SYNC.DEFER_BLOCKING 0x0 ;  /* 0x0000000000007b1d */ /* 0x000fe20000010000 */
[C---:B------:R-:W-:Y:S01]  /*8680*/  FMUL R55, R162.reuse, R55 ;  /* 0x00000037a2377220 */ /* 0x040fe20000400000 */
[----:B------:R-:W-:Y:S01]  /*8690*/  FMUL R54, R162, R54 ;  /* 0x00000036a2367220 */ /* 0x000fe20000400000 */
[----:B------:R-:W-:Y:S01]  /*86a0*/  F2FP.F16.F32.PACK_AB R28, R52, R153 ;  /* 0x00000099341c723e */ /* 0x000fe200000000ff */
[----:B------:R-:W-:Y:S01]  /*86b0*/  @!P5 FMUL R58, R58, 16777216 ;  /* 0x4b8000003a3ad820 */ /* 0x000fe20000400000 */
[----:B------:R-:W-:Y:S01]  /*86c0*/  F2FP.F16.F32.PACK_AB R29, R53, R152 ;  /* 0x00000098351d723e */ /* 0x000fe200000000ff */
[----:B------:R-:W-:Y:S01]  /*86d0*/  FMUL R59, R162, R59 ;  /* 0x0000003ba23b7220 */ /* 0x000fe20000400000 */
[----:B------:R-:W-:Y:S01]  /*86e0*/  F2FP.F16.F32.PACK_AB R30, R54, R131 ;  /* 0x00000083361e723e */ /* 0x000fe200000000ff */
[----:B------:R-:W-:Y:S01]  /*86f0*/  FMUL R58, R162, R58 ;  /* 0x0000003aa23a7220 */ /* 0x000fe20000400000 */
[----:B------:R-:W-:Y:S01]  /*8700*/  F2FP.F16.F32.PACK_AB R31, R55, R130 ;  /* 0x00000082371f723e */ /* 0x000fe200000000ff */
[----:B------:R-:W-:Y:S01]  /*8710*/  @!P5 FMUL R71, R71, 16777216 ;  /* 0x4b8000004747d820 */ /* 0x000fe20000400000 */
[----:B------:R-:W-:Y:S01]  /*8720*/  F2FP.F16.F32.PACK_AB R36, R146, R151 ;  /* 0x000000979224723e */ /* 0x000fe200000000ff */
[----:B------:R-:W-:Y:S01]  /*8730*/  @!P5 FMUL R70, R70, 16777216 ;  /* 0x4b8000004646d820 */ /* 0x000fe20000400000 */
[----:B------:R-:W-:Y:S01]  /*8740*/  F2FP.F16.F32.PACK_AB R37, R143, R150 ;  /* 0x000000968f25723e */ /* 0x000fe200000000ff */
[C---:B------:R-:W-:Y:S01]  /*8750*/  FMUL R71, R162.reuse, R71 ;  /* 0x00000047a2477220 */ /* 0x040fe20000400000 */
[----:B------:R-:W-:Y:S01]  /*8760*/  F2FP.F16.F32.PACK_AB R38, R123, R58 ;  /* 0x0000003a7b26723e */ /* 0x000fe200000000ff */
[----:B------:R-:W-:Y:S01]  /*8770*/  FMUL R70, R162, R70 ;  /* 0x00000046a2467220 */ /* 0x000fe20000400000 */
[----:B------:R-:W-:Y:S01]  /*8780*/  F2FP.F16.F32.PACK_AB R39, R122, R59 ;  /* 0x0000003b7a27723e */ /* 0x000fe200000000ff */
[----:B------:R-:W-:Y:S01]  /*8790*/  @!P5 FMUL R87, R87, 16777216 ;  /* 0x4b8000005757d820 */ /* 0x000fe20000400000 */
[----:B------:R-:W-:Y:S01]  /*87a0*/  FSETP.NEU.AND P1, PT, R33, RZ, PT ;  /* 0x000000ff2100720b */ /* 0x000fe20003f2d000 */
[----:B------:R-:W-:Y:S01]  /*87b0*/  @!P5 FMUL R86, R86, 16777216 ;  /* 0x4b8000005656d820 */ /* 0x000fe20000400000 */
[----:B------:R-:W-:Y:S01]  /*87c0*/  FSETP.NEU.AND P2, PT, R32, RZ, PT ;  /* 0x000000ff2000720b */ /* 0x000fe20003f4d000 */
[----:B------:R-:W-:Y:S01]  /*87d0*/  FMUL R87, R162, R87 ;  /* 0x00000057a2577220 */ /* 0x000fe20000400000 */
[----:B------:R-:W-:Y:S01]  /*87e0*/  F2FP.F16.F32.PACK_AB R33, R34, R129 ;  /* 0x000000812221723e */ /* 0x000fe200000000ff */
[----:B------:R-:W-:Y:S01]  /*87f0*/  STSM.16.M88.4 [R4], R24 ;  /* 0x0000001804007844 */ /* 0x000fe20000000200 */
[----:B------:R-:W-:Y:S01]  /*8800*/  F2FP.F16.F32.PACK_AB R32, R121, R128 ;  /* 0x000000807920723e */ /* 0x000fe200000000ff */
[----:B------:R-:W-:Y:S01]  /*8810*/  FMUL R86, R162, R86 ;  /* 0x00000056a2567220 */ /* 0x000fe20000400000 */
[----:B------:R-:W-:Y:S01]  /*8820*/  F2FP.F16.F32.PACK_AB R34, R70, R115 ;  /* 0x000000734622723e */ /* 0x000fe200000000ff */
[----:B------:R-:W-:Y:S01]  /*8830*/  BAR.SYNC.DEFER_BLOCKING 0x0 ;  /* 0x0000000000007b1d */ /* 0x000fe20000010000 */
[----:B------:R-:W-:Y:S01]  /*8840*/  F2FP.F16.F32.PACK_AB R35, R71, R114 ;  /* 0x000000724723723e */ /* 0x000fe200000000ff */
[----:B------:R-:W-:Y:S01]  /*8850*/  @!P5 FMUL R95, R95, 16777216 ;  /* 0x4b8000005f5fd820 */ /* 0x000fe20000400000 */
        /* <DEDUP_REMOVED lines=21> */
[----:B------:R-:W2:Y:S01]  /*89b0*/  LDS.128 R20, [R0] ;  /* 0x0000000000147984 */ /* 0x000ea20000000c00 */
        /* <DEDUP_REMOVED lines=21> */
[----:B------:R-:W3:Y:S01]  /*8b10*/  S2R R163, SR_TID.X ;  /* 0x0000000000a37919 */ /* 0x000ee20000002100 */
[----:B------:R-:W-:Y:S01]  /*8b20*/  F2FP.F16.F32.PACK_AB R118, R118, R73 ;  /* 0x000000497676723e */ /* 0x000fe200000000ff */
[----:B------:R-:W-:Y:S01]  /*8b30*/  @!P5 FMUL R18, R18, 16777216 ;  /* 0x4b8000001212d820 */ /* 0x000fe20000400000 */
[----:B------:R-:W-:Y:S01]  /*8b40*/  F2FP.F16.F32.PACK_AB R119, R119, R64 ;  /* 0x000000407777723e */ /* 0x000fe200000000ff */
[----:B------:R-:W-:Y:S01]  /*8b50*/  @!P5 FMUL R139, R139, 16777216 ;  /* 0x4b8000008b8bd820 */ /* 0x000fe20000400000 */
[----:B------:R-:W-:Y:S01]  /*8b60*/  F2FP.F16.F32.PACK_AB R124, R124, R91 ;  /* 0x0000005b7c7c723e */ /* 0x000fe200000000ff */
[----:B------:R-:W-:Y:S01]  /*8b70*/  STSM.16.M88.4 [R4], R28 ;  /* 0x0000001c04007844 */ /* 0x000fe20000000200 */
[----:B------:R-:W-:Y:S01]  /*8b80*/  F2FP.F16.F32.PACK_AB R125, R125, R82 ;  /* 0x000000527d7d723e */ /* 0x000fe200000000ff */
[----:B------:R-:W4:Y:S01]  /*8b90*/  LDC R81, c[0x0][0x278] ;  /* 0x00009e00ff517b82 */ /* 0x000f220000000800 */
[----:B------:R-:W-:-:S07]  /*8ba0*/  F2FP.F16.F32.PACK_AB R126, R126, R65 ;  /* 0x000000417e7e723e */ /* 0x000fce00000000ff */
[----:B------:R-:W-:Y:S01]  /*8bb0*/  BAR.SYNC.DEFER_BLOCKING 0x0 ;  /* 0x0000000000007b1d */ /* 0x000fe20000010000 */
[----:B------:R-:W-:Y:S01]  /*8bc0*/  F2FP.F16.F32.PACK_AB R127, R127, R62 ;  /* 0x0000003e7f7f723e */ /* 0x000fe200000000ff */
[----:B------:R-:W-:Y:S01]  /*8bd0*/  FMUL R18, R162, R18 ;  /* 0x00000012a2127220 */ /* 0x000fe20000400000 */
[----:B------:R-:W-:Y:S01]  /*8be0*/  F2FP.F16.F32.PACK_AB R134, R60, R63 ;  /* 0x0000003f3c86723e */ /* 0x000fe200000000ff */
[----:B------:R-:W-:Y:S01]  /*8bf0*/  FMUL R49, R162, R139 ;  /* 0x0000008ba2317220 */ /* 0x000fe20000400000 */
[----:B------:R-:W-:-:S03]  /*8c00*/  F2FP.F16.F32.PACK_AB R135, R50, R61 ;  /* 0x0000003d3287723e */ /* 0x000fc600000000ff */
[----:B------:R-:W5:Y:S01]  /*8c10*/  LDC.64 R92, c[0x0][0x270] ;  /* 0x00009c00ff5c7b82 */ /* 0x000f620000000a00 */
[----:B------:R-:W-:Y:S01]  /*8c20*/  F2FP.F16.F32.PACK_AB R132, R132, R79 ;  /* 0x0000004f8484723e */ /* 0x000fe200000000ff */
[----:B------:R-:W1:Y:S01]  /*8c30*/  S2R R239, SR_TID.X ;  /* 0x0000000000ef7919 */ /* 0x000e620000002100 */
[----:B------:R-:W-:Y:S01]  /*8c40*/  F2FP.F16.F32.PACK_AB R133, R133, R78 ;  /* 0x0000004e8585723e */ /* 0x000fe200000000ff */
[----:B------:R-:W-:Y:S01]  /*8c50*/  @!P5 FMUL R5, R5, 16777216 ;  /* 0x4b8000000505d820 */ /* 0x000fe20000400000 */
[----:B------:R-:W-:Y:S01]  /*8c60*/  F2FP.F16.F32.PACK_AB R142, R48, R51 ;  /* 0x00000033308e723e */ /* 0x000fe200000000ff */
[----:B------:R-:W2:Y:S01]  /*8c70*/  S2R R238, SR_CTAID.X ;  /* 0x0000000000ee7919 */ /* 0x000ea20000002500 */
[----:B------:R-:W-:Y:S01]  /*8c80*/  F2FP.F16.F32.PACK_AB R143, R18, R49 ;  /* 0x00000031128f723e */ /* 0x000fe200000000ff */
[----:B------:R-:W5:Y:S01]  /*8c90*/  LDC.64 R104, c[0x0][0x228] ;  /* 0x00008a00ff687b82 */ /* 0x000f620000000a00 */
[----:B------:R-:W-:Y:S01]  /*8ca0*/  F2FP.F16.F32.PACK_AB R140, R140, R75 ;  /* 0x0000004b8c8c723e */ /* 0x000fe200000000ff */
[----:B------:R-:W5:Y:S01]  /*8cb0*/  S2R R240, SR_CTAID.Y ;  /* 0x0000000000f07919 */ /* 0x000f620000002600 */
[----:B------:R-:W-:Y:S01]  /*8cc0*/  F2FP.F16.F32.PACK_AB R141, R141, R74 ;  /* 0x0000004a8d8d723e */ /* 0x000fe200000000ff */
[----:B------:R-:W-:Y:S01]  /*8cd0*/  @!P5 FMUL R6, R6, 16777216 ;  /* 0x4b8000000606d820 */ /* 0x000fe20000400000 */
[----:B------:R-:W-:Y:S01]  /*8ce0*/  F2FP.F16.F32.PACK_AB R148, R148, R67 ;  /* 0x000000439494723e */ /* 0x000fe200000000ff */
[----:B------:R-:W-:Y:S01]  /*8cf0*/  @!P5 FMUL R147, R147, 16777216 ;  /* 0x4b8000009393d820 */ /* 0x000fe20000400000 */
[----:B------:R-:W-:Y:S01]  /*8d00*/  F2FP.F16.F32.PACK_AB R149, R149, R66 ;  /* 0x000000429595723e */ /* 0x000fe200000000ff */
[----:B------:R-:W-:Y:S01]  /*8d10*/  @!P5 FMUL R7, R7, 16777216 ;  /* 0x4b8000000707d820 */ /* 0x000fe20000400000 */
[----:B---3--:R-:W-:Y:S01]  /*8d20*/  SHF.R.U32.HI R163, RZ, 0x6, R163 ;  /* 0x00000006ffa37819 */ /* 0x008fe200000116a3 */
[----:B------:R-:W3:Y:S01]  /*8d30*/  LDS.128 R24, [R0] ;  /* 0x0000000000187984 */ /* 0x000ee20000000c00 */
[C---:B------:R-:W-:Y:S01]  /*8d40*/  FMUL R5, R162.reuse, R5 ;  /* 0x00000005a2057220 */ /* 0x040fe20000400000 */
[C---:B------:R-:W-:Y:S01]  /*8d50*/  FMUL R6, R162.reuse, R6 ;  /* 0x00000006a2067220 */ /* 0x040fe20000400000 */
[----:B------:R-:W-:Y:S01]  /*8d60*/  SGXT.U32 R163, R163, 0x1 ;  /* 0x00000001a3a3781a */ /* 0x000fe20000000000 */
[----:B------:R-:W-:Y:S01]  /*8d70*/  BAR.SYNC.DEFER_BLOCKING 0x0 ;  /* 0x0000000000007b1d */ /* 0x000fe20000010000 */
[C---:B------:R-:W-:Y:S01]  /*8d80*/  FMUL R16, R162.reuse, R147 ;  /* 0x00000093a2107220 */ /* 0x040fe20000400000 */
[----:B------:R-:W-:Y:S01]  /*8d90*/  FMUL R7, R162, R7 ;  /* 0x00000007a2077220 */ /* 0x000fe20000400000 */
[----:B0-----:R-:W-:Y:S01]  /*8da0*/  PRMT R84, R11, 0x7632, R84 ;  /* 0x000076320b547816 */ /* 0x001fe20000000054 */
[----:B----4-:R-:W-:Y:S01]  /*8db0*/  IMAD R83, R163, R81, RZ ;  /* 0x00000051a3537224 */ /* 0x010fe200078e02ff */
[----:B------:R-:W-:-:S02]  /*8dc0*/  FSEL R76, R76, -INF , P1 ;  /* 0xff8000004c4c7808 */ /* 0x000fc40000800000 */
[----:B------:R-:W-:Y:S01]  /*8dd0*/  F2FP.F16.F32.PACK_AB R150, R6, R7 ;  /* 0x000000070696723e */ /* 0x000fe200000000ff */
[----:B------:R-:W-:Y:S01]  /*8de0*/  IMAD R77, R81, 0x2, R83 ;  /* 0x00000002514d7824 */ /* 0x000fe200078e0253 */
[----:B------:R-:W-:Y:S02]  /*8df0*/  F2FP.F16.F32.PACK_AB R151, R5, R16 ;  /* 0x000000100597723e */ /* 0x000fe400000000ff */
[----:B------:R-:W-:Y:S01]  /*8e00*/  PRMT R16, R8, 0x7632, R16 ;  /* 0x0000763208107816 */ /* 0x000fe20000000010 */
[----:B------:R-:W-:Y:S01]  /*8e10*/  IMAD R85, R81, 0x2, R77 ;  /* 0x0000000251557824 */ /* 0x000fe200078e024d */
[----:B-1----:R-:W-:Y:S02]  /*8e20*/  LOP3.LUT R239, R239, 0x3f, RZ, 0xc0, !PT ;  /* 0x0000003fefef7812 */ /* 0x002fe400078ec0ff */
[----:B------:R-:W-:Y:S01]  /*8e30*/  FSEL R80, R80, -INF , P2 ;  /* 0xff80000050507808 */ /* 0x000fe20001000000 */
[----:B------:R-:W-:Y:S02]  /*8e40*/  IMAD R87, R81, 0x2, R85 ;  /* 0x0000000251577824 */ /* 0x000fe400078e0255 */
[----:B--2---:R-:W-:-:S02]  /*8e50*/  IMAD R238, R238, 0x40, R239 ;  /* 0x00000040eeee7824 */ /* 0x004fc400078e02ef */
[C---:B------:R-:W-:Y:S02]  /*8e60*/  IMAD R89, R81.reuse, 0x2, R87 ;  /* 0x0000000251597824 */ /* 0x040fe400078e0257 */
[----:B------:R-:W-:Y:S01]  /*8e70*/  FFMA R17, R80, 0.69314718246459960938, R17 ;  /* 0x3f31721850117823 */ /* 0x000fe20000000011 */
[----:B-----5:R-:W-:Y:S01]  /*8e80*/  IMAD R73, R238, R93, RZ ;  /* 0x0000005dee497224 */ /* 0x020fe200078e02ff */
[----:B------:R-:W-:Y:S01]  /*8e90*/  STSM.16.M88.4 [R4], R36 ;  /* 0x0000002404007844 */ /* 0x000fe20000000200 */
[C---:B------:R-:W-:Y:S02]  /*8ea0*/  IMAD R91, R81.reuse, 0x2, R89 ;  /* 0x00000002515b7824 */ /* 0x040fe400078e0259 */
[----:B------:R-:W-:Y:S01]  /*8eb0*/  IMAD R64, R240, R92, RZ ;  /* 0x0000005cf0407224 */ /* 0x000fe200078e02ff */
[----:B------:R-:W-:Y:S01]  /*8ec0*/  BAR.SYNC.DEFER_BLOCKING 0x0 ;  /* 0x0000000000007b1d */ /* 0x000fe20000010000 */
[----:B------:R-:W-:Y:S02]  /*8ed0*/  IMAD R93, R81, 0x2, R91 ;  /* 0x00000002515d7824 */ /* 0x000fe400078e025b */
[----:B------:R-:W-:-:S02]  /*8ee0*/  IMAD.SHL.U32 R65, R64, 0x2, RZ ;  /* 0x0000000240417824 */ /* 0x000fc400078e00ff */
[----:B------:R-:W-:Y:S02]  /*8ef0*/  IMAD R95, R81, 0x2, R93 ;  /* 0x00000002515f7824 */ /* 0x000fe400078e025d */
[----:B------:R-:W-:Y:S02]  /*8f00*/  IMAD.SHL.U32 R72, R73, 0x2, RZ ;  /* 0x0000000249487824 */ /* 0x000fe400078e00ff */
[----:B------:R-:W-:Y:S02]  /*8f10*/  IMAD R97, R81, 0x2, R95 ;  /* 0x0000000251617824 */ /* 0x000fe400078e025f */
[----:B------:R-:W-:Y:S01]  /*8f20*/  IMAD.HI R18, R64, 0x2, RZ ;  /* 0x0000000240127827 */ /* 0x000fe200078e02ff */
[----:B------:R-:W-:-:S03]  /*8f30*/  IADD3 R72, P3, P4, R72, R104, R65 ;  /* 0x0000006848487210 */ /* 0x000fc60007c7e041 */
[----:B------:R-:W-:Y:S02]  /*8f40*/  IMAD R99, R81, 0x2, R97 ;  /* 0x0000000251637824 */ /* 0x000fe400078e0261 */
[----:B------:R-:W-:-:S04]  /*8f50*/  IMAD.HI R73, R73, 0x2, RZ ;  /* 0x0000000249497827 */ /* 0x000fc800078e02ff */
[----:B------:R-:W-:Y:S01]  /*8f60*/  IMAD R101, R81, 0x2, R99 ;  /* 0x0000000251657824 */ /* 0x000fe200078e0263 */
[----:B------:R-:W-:Y:S01]  /*8f70*/  IADD3.X R18, R73, R105, R18, P3, P4 ;  /* 0x0000006949127210 */ /* 0x000fe20001fe8412 */
[----:B------:R-:W-:Y:S02]  /*8f80*/  LDS.128 R28, [R0] ;  /* 0x00000000001c7984 */ /* 0x000fe40000000c00 */
[C---:B------:R-:W-:Y:S01]  /*8f90*/  IMAD R103, R81.reuse, 0x2, R101 ;  /* 0x0000000251677824 */ /* 0x040fe200078e0265 */
[----:B------:R-:W-:Y:S03]  /*8fa0*/  BAR.SYNC.DEFER_BLOCKING 0x0 ;  /* 0x0000000000007b1d */ /* 0x000fe60000010000 */
[----:B------:R-:W-:Y:S01]  /*8fb0*/  IMAD R73, R81, 0x2, R103 ;  /* 0x0000000251497824 */ /* 0x000fe200078e0267 */
[-C--:B------:R-:W-:Y:S02]  /*8fc0*/  LEA R6, P3, R83, R72.reuse, 0x1 ;  /* 0x0000004853067211 */ /* 0x080fe400078608ff */
[----:B------:R-:W-:Y:S01]  /*8fd0*/  LEA R74, P4, R77, R72, 0x1 ;  /* 0x000000484d4a7211 */ /* 0x000fe200078808ff */
[----:B------:R-:W-:Y:S01]  /*8fe0*/  IMAD R105, R81, 0x2, R73 ;  /* 0x0000000251697824 */ /* 0x000fe200078e0249 */
[----:B------:R-:W-:-:S02]  /*8ff0*/  LEA.HI.X.SX32 R7, R83, R18, 0x1, P3 ;  /* 0x0000001253077211 */ /* 0x000fc400018f0eff */
[----:B------:R-:W-:Y:S01]  /*9000*/  LEA R78, P3, R85, R72, 0x1 ;  /* 0x00000048554e7211 */ /* 0x000fe200078608ff */
[----:B------:R-:W-:Y:S01]  /*9010*/  IMAD R107, R81, 0x2, R105 ;  /* 0x00000002516b7824 */ /* 0x000fe200078e0269 */
[-C--:B------:R-:W-:Y:S02]  /*9020*/  LEA.HI.X.SX32 R75, R77, R18.reuse, 0x1, P4 ;  /* 0x000000124d4b7211 */ /* 0x080fe400020f0eff */
[----:B------:R-:W-:Y:S01]  /*9030*/  LEA.HI.X.SX32 R79, R85, R18, 0x1, P3 ;  /* 0x00000012554f7211 */ /* 0x000fe200018f0eff */
[----:B------:R-:W-:Y:S01]  /*9040*/  IMAD R109, R81, 0x2, R107 ;  /* 0x00000002516d7824 */ /* 0x000fe200078e026b */
[----:B------:R-:W-:-:S03]  /*9050*/  LEA R82, P3, R87, R72, 0x1 ;  /* 0x0000004857527211 */ /* 0x000fc600078608ff */
[----:B------:R-:W-:Y:S01]  /*9060*/  IMAD R77, R81, 0x2, R109 ;  /* 0x00000002514d7824 */ /* 0x000fe200078e026d */
[----:B------:R-:W-:-:S03]  /*9070*/  LEA.HI.X.SX32 R83, R87, R18, 0x1, P3 ;  /* 0x0000001257537211 */ /* 0x000fc600018f0eff */
[C---:B------:R-:W-:Y:S01]  /*9080*/  IMAD R85, R81.reuse, 0x2, R77 ;  /* 0x0000000251557824 */ /* 0x040fe200078e024d */
[----:B------:R-:W-:Y:S03]  /*9090*/  STSM.16.M88.4 [R4], R32 ;  /* 0x0000002004007844 */ /* 0x000fe60000000200 */
[C---:B------:R-:W-:Y:S01]  /*90a0*/  IMAD R111, R81.reuse, 0x2, R85 ;  /* 0x00000002516f7824 */ /* 0x040fe200078e0255 */
[----:B------:R-:W-:Y:S03]  /*90b0*/  BAR.SYNC.DEFER_BLOCKING 0x0 ;  /* 0x0000000000007b1d */ /* 0x000fe60000010000 */
[----:B------:R-:W-:-:S04]  /*90c0*/  IMAD R113, R81, 0x2, R111 ;  /* 0x0000000251717824 */ /* 0x000fc800078e026f */
[----:B------:R-:W-:Y:S01]  /*90d0*/  IMAD R87, R81, 0x2, R113 ;  /* 0x0000000251577824 */ /* 0x000fe200078e0271 */
[----:B------:R-:W0:Y:S01]  /*90e0*/  LDS.128 R32, [R0] ;  /* 0x0000000000207984 */ /* 0x000e220000000c00 */
[----:B------:R-:W-:Y:S06]  /*90f0*/  BAR.SYNC.DEFER_BLOCKING 0x0 ;  /* 0x0000000000007b1d */ /* 0x000fec0000010000 */
[----:B------:R-:W-:Y:S02]  /*9100*/  STSM.16.M88.4 [R4], R52 ;  /* 0x0000003404007844 */ /* 0x000fe40000000200 */
[----:B------:R-:W-:Y:S06]  /*9110*/  BAR.SYNC.DEFER_BLOCKING 0x0 ;  /* 0x0000000000007b1d */ /* 0x000fec0000010000 */
[----:B------:R-:W1:Y:S02]  /*9120*/  LDS.128 R36, [R0] ;  /* 0x0000000000247984 */ /* 0x000e640000000c00 */
[----:B------:R-:W-:Y:S06]  /*9130*/  BAR.SYNC.DEFER_BLOCKING 0x0 ;  /* 0x0000000000007b1d */ /* 0x000fec0000010000 */
[----:B------:R-:W-:Y:S02]  /*9140*/  STSM.16.M88.4 [R4], R44 ;  /* 0x0000002c04007844 */ /* 0x000fe40000000200 */
[----:B------:R-:W-:Y:S06]  /*9150*/  BAR.SYNC.DEFER_BLOCKING 0x0 ;  /* 0x0000000000007b1d */ /* 0x000fec0000010000 */
[----:B------:R-:W2:Y:S02]  /*9160*/  LDS.128 R52, [R0] ;  /* 0x0000000000347984 */ /* 0x000ea40000000c00 */
[----:B------:R-:W-:Y:S06]  /*9170*/  BAR.SYNC.DEFER_BLOCKING 0x0 ;  /* 0x0000000000007b1d */ /* 0x000fec0000010000 */
[----:B------:R-:W-:Y:S02]  /*9180*/  STSM.16.M88.4 [R4], R40 ;  /* 0x0000002804007844 */ /* 0x000fe40000000200 */
[----:B------:R-:W-:Y:S06]  /*9190*/  BAR.SYNC.DEFER_BLOCKING 0x0 ;  /* 0x0000000000007b1d */ /* 0x000fec0000010000 */
[----:B------:R-:W-:Y:S02]  /*91a0*/  LDS.128 R44, [R0] ;  /* 0x00000000002c7984 */ /* 0x000fe40000000c00 */
[----:B------:R-:W-:Y:S06]  /*91b0*/  BAR.SYNC.DEFER_BLOCKING 0x0 ;  /* 0x0000000000007b1d */ /* 0x000fec0000010000 */
[----:B------:R-:W-:Y:S02]  /*91c0*/  STSM.16.M88.4 [R4], R56 ;  /* 0x0000003804007844 */ /* 0x000fe40000000200 */
[----:B------:R-:W-:Y:S06]  /*91d0*/  BAR.SYNC.DEFER_BLOCKING 0x0 ;  /* 0x0000000000007b1d */ /* 0x000fec0000010000 */
[----:B------:R-:W4:Y:S02]  /*91e0*/  LDS.128 R40, [R0] ;  /* 0x0000000000287984 */ /* 0x000f240000000c00 */
[----:B------:R-:W-:Y:S06]  /*91f0*/  BAR.SYNC.DEFER_BLOCKING 0x0 ;  /* 0x0000000000007b1d */ /* 0x000fec0000010000 */
[----:B------:R-:W-:Y:S02]  /*9200*/  STSM.16.M88.4 [R4], R68 ;  /* 0x0000004404007844 */ /* 0x000fe40000000200 */
[----:B------:R-:W-:Y:S06]  /*9210*/  BAR.SYNC.DEFER_BLOCKING 0x0 ;  /* 0x0000000000007b1d */ /* 0x000fec0000010000 */
[----:B------:R-:W5:Y:S02]  /*9220*/  LDS.128 R56, [R0] ;  /* 0x0000000000387984 */ /* 0x000f640000000c00 */
        /* <DEDUP_REMOVED lines=17> */
[----:B------:R3:W-:Y:S02]  /*9340*/  STSM.16.M88.4 [R4], R148 ;  /* 0x0000009404007844 */ /* 0x0007e40000000200 */
[----:B------:R-:W-:Y:S01]  /*9350*/  BAR.SYNC.DEFER_BLOCKING 0x0 ;  /* 0x0000000000007b1d */ /* 0x000fe20000010000 */
[----:B---3--:R-:W-:-:S04]  /*9360*/  LEA R4, P3, R89, R72, 0x1 ;  /* 0x0000004859047211 */ /* 0x008fc800078608ff */
[----:B------:R-:W-:Y:S01]  /*9370*/  LEA.HI.X.SX32 R5, R89, R18, 0x1, P3 ;  /* 0x0000001259057211 */ /* 0x000fe200018f0eff */
[----:B------:R-:W-:-:S04]  /*9380*/  IMAD R89, R81, 0x2, R87 ;  /* 0x0000000251597824 */ /* 0x000fc800078e0257 */
[----:B------:R-:W-:Y:S01]  /*9390*/  IMAD R115, R81, 0x2, R89 ;  /* 0x0000000251737824 */ /* 0x000fe200078e0259 */
[----:B------:R3:W-:Y:S04]  /*93a0*/  STG.E.U16 desc[UR60][R6.64], R8 ;  /* 0x0000000806007986 */ /* 0x0007e8000c10153c */
[----:B------:R0:W-:Y:S04]  /*93b0*/  STG.E.U16 desc[UR60][R74.64], R9 ;  /* 0x000000094a007986 */ /* 0x0001e8000c10153c */
[----:B------:R1:W-:Y:S01]  /*93c0*/  STG.E.U16 desc[UR60][R78.64], R10 ;  /* 0x0000000a4e007986 */ /* 0x0003e2000c10153c */
[----:B---3--:R-:W-:-:S03]  /*93d0*/  LEA R6, P3, R91, R72, 0x1 ;  /* 0x000000485b067211 */ /* 0x008fc600078608ff */
[----:B------:R3:W-:Y:S01]  /*93e0*/  STG.E.U16 desc[UR60][R82.64], R11 ;  /* 0x0000000b52007986 */ /* 0x0007e2000c10153c */
[----:B------:R-:W-:Y:S02]  /*93f0*/  LEA R8, P4, R93, R72, 0x1 ;  /* 0x000000485d087211 */ /* 0x000fe400078808ff */
[-C--:B------:R-:W-:Y:S01]  /*9400*/  LEA.HI.X.SX32 R7, R91, R18.reuse, 0x1, P3 ;  /* 0x000000125b077211 */ /* 0x080fe200018f0eff */
[----:B------:R-:W-:Y:S01]  /*9410*/  IMAD R91, R81, 0x2, R115 ;  /* 0x00000002515b7824 */ /* 0x000fe200078e0273 */
[----:B0-----:R-:W-:Y:S01]  /*9420*/  PRMT R75, R9, 0x7632, R75 ;  /* 0x00007632094b7816 */ /* 0x001fe2000000004b */
[----:B------:R0:W-:Y:S01]  /*9430*/  STG.E.U16 desc[UR60][R4.64], R16 ;  /* 0x0000001004007986 */ /* 0x0001e2000c10153c */
[----:B------:R-:W-:Y:S01]  /*9440*/  LEA.HI.X.SX32 R9, R93, R18, 0x1, P4 ;  /* 0x000000125d097211 */ /* 0x000fe200020f0eff */
[----:B------:R-:W-:Y:S01]  /*9450*/  IMAD R93, R81, 0x2, R91 ;  /* 0x00000002515d7824 */ /* 0x000fe200078e025b */
[-C--:B------:R-:W-:Y:S01]  /*9460*/  LEA R74, P3, R95, R72.reuse, 0x1 ;  /* 0x000000485f4a7211 */ /* 0x080fe200078608ff */
[----:B------:R2:W-:Y:S01]  /*9470*/  STG.E.U16 desc[UR60][R6.64], R75 ;  /* 0x0000004b06007986 */ /* 0x0005e2000c10153c */
[----:B-1----:R-:W-:Y:S01]  /*9480*/  PRMT R79, R10, 0x7632, R79 ;  /* 0x000076320a4f7816 */ /* 0x002fe2000000004f */
[----:B---3--:R-:W-:Y:S01]  /*9490*/  IMAD R83, R81, 0x2, R93 ;  /* 0x0000000251537824 */ /* 0x008fe200078e025d */
[----:B------:R-:W-:-:S03]  /*94a0*/  LEA R78, P4, R99, R72, 0x1 ;  /* 0x00000048634e7211 */ /* 0x000fc600078808ff */
[----:B------:R1:W-:Y:S01]  /*94b0*/  STG.E.U16 desc[UR60][R8.64], R79 ;  /* 0x0000004f08007986 */ /* 0x0003e2000c10153c */
[----:B0-----:R-:W-:Y:S02]  /*94c0*/  PRMT R16, R13, 0x7632, R16 ;  /* 0x000076320d107816 */ /* 0x001fe40000000010 */
[----:B--2---:R-:W-:Y:S01]  /*94d0*/  LEA.HI.X.SX32 R75, R95, R18, 0x1, P3 ;  /* 0x000000125f4b7211 */ /* 0x004fe200018f0eff */
[----:B------:R-:W-:Y:S01]  /*94e0*/  IMAD R95, R81, 0x2, R83 ;  /* 0x00000002515f7824 */ /* 0x000fe200078e0253 */
[----:B------:R-:W-:-:S03]  /*94f0*/  LEA R10, P3, R97, R72, 0x1 ;  /* 0x00000048610a7211 */ /* 0x000fc600078608ff */
[----:B------:R0:W-:Y:S01]  /*9500*/  STG.E.U16 desc[UR60][R74.64], R84 ;  /* 0x000000544a007986 */ /* 0x0001e2000c10153c */
[-C--:B------:R-:W-:Y:S01]  /*9510*/  LEA.HI.X.SX32 R11, R97, R18.reuse, 0x1, P3 ;  /* 0x00000012610b7211 */ /* 0x080fe200018f0eff */
[----:B------:R-:W-:Y:S01]  /*9520*/  IMAD R97, R81, 0x2, R95 ;  /* 0x0000000251617824 */ /* 0x000fe200078e025f */
[----:B-1----:R-:W-:Y:S02]  /*9530*/  LEA.HI.X.SX32 R79, R99, R18, 0x1, P4 ;  /* 0x00000012634f7211 */ /* 0x002fe400020f0eff */
[----:B------:R-:W-:Y:S01]  /*9540*/  LEA R4, P3, R101, R72, 0x1 ;  /* 0x0000004865047211 */ /* 0x000fe200078608ff */
[----:B------:R-:W-:Y:S01]  /*9550*/  IMAD R99, R81, 0x2, R97 ;  /* 0x0000000251637824 */ /* 0x000fe200078e0261 */
[----:B------:R1:W-:Y:S02]  /*9560*/  STG.E.U16 desc[UR60][R10.64], R12 ;  /* 0x0000000c0a007986 */ /* 0x0003e4000c10153c */
[----:B------:R-:W-:Y:S01]  /*9570*/  LEA.HI.X.SX32 R5, R101, R18, 0x1, P3 ;  /* 0x0000001265057211 */ /* 0x000fe200018f0eff */
[----:B------:R-:W-:Y:S01]  /*9580*/  IMAD R101, R81, 0x2, R99 ;  /* 0x0000000251657824 */ /* 0x000fe200078e0263 */
[----:B------:R-:W-:Y:S01]  /*9590*/  LEA R6, P3, R103, R72, 0x1 ;  /* 0x0000004867067211 */ /* 0x000fe200078608ff */
[----:B------:R2:W-:Y:S01]  /*95a0*/  STG.E.U16 desc[UR60][R78.64], R13 ;  /* 0x0000000d4e007986 */ /* 0x0005e2000c10153c */
[----:B0-----:R-:W-:Y:S01]  /*95b0*/  PRMT R74, R14, 0x7632, R74 ;  /* 0x000076320e4a7816 */ /* 0x001fe2000000004a */
[----:B------:R-:W-:Y:S01]  /*95c0*/  IMAD R117, R81, 0x2, R101 ;  /* 0x0000000251757824 */ /* 0x000fe200078e0265 */
[----:B------:R-:W-:Y:S01]  /*95d0*/  LEA.HI.X.SX32 R7, R103, R18, 0x1, P3 ;  /* 0x0000001267077211 */ /* 0x000fe200018f0eff */
[----:B------:R0:W-:Y:S01]  /*95e0*/  STG.E.U16 desc[UR60][R4.64], R14 ;  /* 0x0000000e04007986 */ /* 0x0001e2000c10153c */
[----:B------:R-:W-:Y:S01]  /*95f0*/  LEA R8, P3, R73, R72, 0x1 ;  /* 0x0000004849087211 */ /* 0x000fe200078608ff */
[----:B------:R-:W-:Y:S01]  /*9600*/  IMAD R75, R81, 0x2, R117 ;  /* 0x00000002514b7824 */ /* 0x000fe200078e0275 */
[----:B-1----:R-:W-:Y:S01]  /*9610*/  PRMT R11, R12, 0x7632, R11 ;  /* 0x000076320c0b7816 */ /* 0x002fe2000000000b */
[----:B------:R-:W-:Y:S01]  /*9620*/  STG.E.U16 desc[UR60][R6.64], R15 ;  /* 0x0000000f06007986 */ /* 0x000fe2000c10153c */
[----:B------:R-:W-:Y:S01]  /*9630*/  LEA.HI.X.SX32 R9, R73, R18, 0x1, P3 ;  /* 0x0000001249097211 */ /* 0x000fe200018f0eff */
[----:B------:R-:W-:Y:S01]  /*9640*/  IMAD R103, R81, 0x2, R75 ;  /* 0x0000000251677824 */ /* 0x000fe200078e024b */
[----:B------:R-:W-:-:S02]  /*9650*/  LEA R10, P4, R107, R72, 0x1 ;  /* 0x000000486b0a7211 */ /* 0x000fc400078808ff */
[----:B--2---:R-:W-:Y:S01]  /*9660*/  PRMT R78, R15, 0x7632, R78 ;  /* 0x000076320f4e7816 */ /* 0x004fe2000000004e */
[----:B------:R-:W-:Y:S01]  /*9670*/  IMAD R73, R81, 0x2, R103 ;  /* 0x0000000251497824 */ /* 0x000fe200078e0267 */
[----:B------:R1:W-:Y:S01]  /*9680*/  STG.E.U16 desc[UR60][R8.64], R11 ;  /* 0x0000000b08007986 */ /* 0x0003e2000c10153c */
[----:B0-----:R-:W-:Y:S02]  /*9690*/  LEA R4, P3, R105, R72, 0x1 ;  /* 0x0000004869047211 */ /* 0x001fe400078608ff */
[----:B------:R-:W-:Y:S02]  /*96a0*/  IMAD R79, R81, 0x2, R73 ;  /* 0x00000002514f7824 */ /* 0x000fe400078e0249 */
[----:B------:R-:W-:Y:S02]  /*96b0*/  LEA.HI.X.SX32 R5, R105, R18, 0x1, P3 ;  /* 0x0000001269057211 */ /* 0x000fe400018f0eff */
[----:B------:R-:W-:Y:S01]  /*96c0*/  IMAD R105, R81, 0x2, R79 ;  /* 0x0000000251697824 */ /* 0x000fe200078e024f */
[----:B------:R-:W-:-:S02]  /*96d0*/  LEA R12, P3, R109, R72, 0x1 ;  /* 0x000000486d0c7211 */ /* 0x000fc400078608ff */
[----:B------:R0:W-:Y:S01]  /*96e0*/  STG.E.U16 desc[UR60][R4.64], R16 ;  /* 0x0000001004007986 */ /* 0x0001e2000c10153c */
[-C--:B-1----:R-:W-:Y:S01]  /*96f0*/  LEA.HI.X.SX32 R11, R107, R18.reuse, 0x1, P4 ;  /* 0x000000126b0b7211 */ /* 0x082fe200020f0eff */
[----:B------:R-:W-:Y:S01]  /*9700*/  IMAD R107, R81, 0x2, R105 ;  /* 0x00000002516b7824 */ /* 0x000fe200078e0269 */
[----:B------:R-:W-:Y:S02]  /*9710*/  LEA.HI.X.SX32 R13, R109, R18, 0x1, P3 ;  /* 0x000000126d0d7211 */ /* 0x000fe400018f0eff */
[-C--:B------:R-:W-:Y:S01]  /*9720*/  LEA R6, P3, R77, R72.reuse, 0x1 ;  /* 0x000000484d067211 */ /* 0x080fe200078608ff */
[----:B------:R-:W-:Y:S01]  /*9730*/  IMAD R109, R81, 0x2, R107 ;  /* 0x00000002516d7824 */ /* 0x000fe200078e026b */
[----:B------:R-:W-:Y:S01]  /*9740*/  LEA R14, P4, R85, R72, 0x1 ;  /* 0x00000048550e7211 */ /* 0x000fe200078808ff */
[----:B------:R1:W-:Y:S01]  /*9750*/  STG.E.U16 desc[UR60][R10.64], R74 ;  /* 0x0000004a0a007986 */ /* 0x0003e2000c10153c */
[-C--:B------:R-:W-:Y:S01]  /*9760*/  LEA.HI.X.SX32 R7, R77, R18.reuse, 0x1, P3 ;  /* 0x000000124d077211 */ /* 0x080fe200018f0eff */
[----:B------:R-:W-:Y:S01]  /*9770*/  IMAD R119, R81, 0x2, R109 ;  /* 0x0000000251777824 */ /* 0x000fe200078e026d */
[----:B------:R-:W-:Y:S01]  /*9780*/  LEA.HI.X.SX32 R15, R85, R18, 0x1, P4 ;  /* 0x00000012550f7211 */ /* 0x000fe200020f0eff */
[----:B------:R2:W-:Y:S01]  /*9790*/  STG.E.U16 desc[UR60][R12.64], R78 ;  /* 0x0000004e0c007986 */ /* 0x0005e2000c10153c */
[----:B0-----:R-:W-:Y:S01]  /*97a0*/  LEA R4, P3, R111, R72, 0x1 ;  /* 0x000000486f047211 */ /* 0x001fe200078608ff */
[----:B------:R-:W-:Y:S01]  /*97b0*/  IMAD R77, R81, 0x2, R119 ;  /* 0x00000002514d7824 */ /* 0x000fe200078e0277 */
[----:B------:R-:W-:Y:S01]  /*97c0*/  PRMT R16, R23, 0x7632, R16 ;  /* 0x0000763217107816 */ /* 0x000fe20000000010 */
[----:B------:R0:W-:Y:S01]  /*97d0*/  STG.E.U16 desc[UR60][R6.64], R20 ;  /* 0x0000001406007986 */ /* 0x0001e2000c10153c */
[----:B------:R-:W-:Y:S01]  /*97e0*/  LEA.HI.X.SX32 R5, R111, R18, 0x1, P3 ;  /* 0x000000126f057211 */ /* 0x000fe200018f0eff */
[----:B------:R-:W-:Y:S01]  /*97f0*/  IMAD R85, R81, 0x2, R77 ;  /* 0x0000000251557824 */ /* 0x000fe200078e024d */
[----:B------:R-:W-:Y:S01]  /*9800*/  LEA R8, P3, R113, R72, 0x1 ;  /* 0x0000004871087211 */ /* 0x000fe200078608ff */
[----:B------:R3:W-:Y:S01]  /*9810*/  STG.E.U16 desc[UR60][R14.64], R21 ;  /* 0x000000150e007986 */ /* 0x0007e2000c10153c */
[----:B-1----:R-:W-:Y:S01]  /*9820*/  PRMT R11, R20, 0x7632, R11 ;  /* 0x00007632140b7816 */ /* 0x002fe2000000000b */
[----:B------:R-:W-:Y:S01]  /*9830*/  IMAD R111, R81, 0x2, R85 ;  /* 0x00000002516f7824 */ /* 0x000fe200078e0255 */
[----:B------:R-:W-:Y:S01]  /*9840*/  LEA.HI.X.SX32 R9, R113, R18, 0x1, P3 ;  /* 0x0000001271097211 */ /* 0x000fe200018f0eff */
[----:B------:R1:W-:Y:S01]  /*9850*/  STG.E.U16 desc[UR60][R4.64], R22 ;  /* 0x0000001604007986 */ /* 0x0003e2000c10153c */
[-C--:B------:R-:W-:Y:S01]  /*9860*/  LEA R10, P4, R115, R72.reuse, 0x1 ;  /* 0x00000048730a7211 */ /* 0x080fe200078808ff */
[----:B------:R-:W-:Y:S01]  /*9870*/  IMAD R121, R81, 0x2, R111 ;  /* 0x0000000251797824 */ /* 0x000fe200078e026f */
[----:B--2---:R-:W-:Y:S01]  /*9880*/  PRMT R13, R21, 0x7632, R13 ;  /* 0x00007632150d7816 */ /* 0x004fe2000000000d */
[----:B------:R-:W-:Y:S01]  /*9890*/  STG.E.U16 desc[UR60][R8.64], R23 ;  /* 0x0000001708007986 */ /* 0x000fe2000c10153c */
[----:B0-----:R-:W-:Y:S01]  /*98a0*/  LEA R6, P3, R87, R72, 0x1 ;  /* 0x0000004857067211 */ /* 0x001fe200078608ff */
[----:B------:R-:W-:Y:S01]  /*98b0*/  IMAD R123, R81, 0x2, R121 ;  /* 0x00000002517b7824 */ /* 0x000fe200078e0279 */
[----:B---3--:R-:W-:-:S03]  /*98c0*/  PRMT R15, R22, 0x7632, R15 ;  /* 0x00007632160f7816 */ /* 0x008fc6000000000f */
[----:B------:R-:W-:Y:S01]  /*98d0*/  IMAD R113, R81, 0x2, R123 ;  /* 0x0000000251717824 */ /* 0x000fe200078e027b */
[----:B------:R-:W-:Y:S02]  /*98e0*/  LEA.HI.X.SX32 R7, R87, R18, 0x1, P3 ;  /* 0x0000001257077211 */ /* 0x000fe400018f0eff */
[----:B-1----:R-:W-:Y:S01]  /*98f0*/  LEA R4, P3, R89, R72, 0x1 ;  /* 0x0000004859047211 */ /* 0x002fe200078608ff */
[----:B------:R-:W-:Y:S02]  /*9900*/  IMAD R87, R81, 0x2, R113 ;  /* 0x0000000251577824 */ /* 0x000fe400078e0271 */
[----:B------:R0:W-:Y:S01]  /*9910*/  STG.E.U16 desc[UR60][R6.64], R11 ;  /* 0x0000000b06007986 */ /* 0x0001e2000c10153c */
[----:B------:R-:W-:Y:S01]  /*9920*/  LEA.HI.X.SX32 R5, R89, R18, 0x1, P3 ;  /* 0x0000001259057211 */ /* 0x000fe200018f0eff */
[----:B------:R-:W-:Y:S01]  /*9930*/  IMAD R125, R81, 0x2, R87 ;  /* 0x00000002517d7824 */ /* 0x000fe200078e0257 */
[----:B------:R-:W-:-:S03]  /*9940*/  LEA R12, P3, R91, R72, 0x1 ;  /* 0x000000485b0c7211 */ /* 0x000fc600078608ff */
[----:B------:R-:W-:Y:S01]  /*9950*/  IMAD R89, R81, 0x2, R125 ;  /* 0x0000000251597824 */ /* 0x000fe200078e027d */
[----:B------:R1:W-:Y:S01]  /*9960*/  STG.E.U16 desc[UR60][R4.64], R13 ;  /* 0x0000000d04007986 */ /* 0x0003e2000c10153c */
[----:B0-----:R-:W-:Y:S02]  /*9970*/  LEA.HI.X.SX32 R11, R115, R18, 0x1, P4 ;  /* 0x00000012730b7211 */ /* 0x001fe400020f0eff */
[----:B------:R-:W-:Y:S01]  /*9980*/  IMAD R115, R81, 0x2, R89 ;  /* 0x0000000251737824 */ /* 0x000fe200078e0259 */
[----:B------:R-:W-:Y:S02]  /*9990*/  LEA R14, P4, R83, R72, 0x1 ;  /* 0x00000048530e7211 */ /* 0x000fe400078808ff */
[----:B------:R0:W-:Y:S01]  /*99a0*/  STG.E.U16 desc[UR60][R10.64], R15 ;  /* 0x0000000f0a007986 */ /* 0x0001e2000c10153c */
[----:B-1----:R-:W-:Y:S01]  /*99b0*/  LEA.HI.X.SX32 R13, R91, R18, 0x1, P3 ;  /* 0x000000125b0d7211 */ /* 0x002fe200018f0eff */
[----:B------:R-:W-:Y:S01]  /*99c0*/  IMAD R91, R81, 0x2, R115 ;  /* 0x00000002515b7824 */ /* 0x000fe200078e0273 */
[----:B------:R-:W-:-:S03]  /*99d0*/  LEA R8, P3, R93, R72, 0x1 ;  /* 0x000000485d087211 */ /* 0x000fc600078608ff */
[----:B------:R-:W-:Y:S01]  /*99e0*/  IMAD R127, R81, 0x2, R91 ;  /* 0x00000002517f7824 */ /* 0x000fe200078e025b */
[----:B------:R-:W-:Y:S01]  /*99f0*/  LEA.HI.X.SX32 R9, R93, R18, 0x1, P3 ;  /* 0x000000125d097211 */ /* 0x000fe200018f0eff */
[----:B------:R1:W-:Y:S01]  /*9a00*/  STG.E.U16 desc[UR60][R12.64], R16 ;  /* 0x000000100c007986 */ /* 0x0003e2000c10153c */
[----:B------:R-:W-:Y:S01]  /*9a10*/  LEA R4, P3, R95, R72, 0x1 ;  /* 0x000000485f047211 */ /* 0x000fe200078608ff */
[----:B------:R-:W-:Y:S01]  /*9a20*/  IMAD R93, R81, 0x2, R127 ;  /* 0x00000002515d7824 */ /* 0x000fe200078e027f */
[-C--:B0-----:R-:W-:Y:S01]  /*9a30*/  LEA.HI.X.SX32 R15, R83, R18.reuse, 0x1, P4 ;  /* 0x00000012530f7211 */ /* 0x081fe200020f0eff */
[----:B------:R0:W-:Y:S01]  /*9a40*/  STG.E.U16 desc[UR60][R8.64], R24 ;  /* 0x0000001808007986 */ /* 0x0001e2000c10153c */
[----:B------:R-:W-:Y:S01]  /*9a50*/  LEA.HI.X.SX32 R5, R95, R18, 0x1, P3 ;  /* 0x000000125f057211 */ /* 0x000fe200018f0eff */
[----:B------:R-:W-:Y:S01]  /*9a60*/  IMAD R129, R81, 0x2, R93 ;  /* 0x0000000251817824 */ /* 0x000fe200078e025d */
[----:B------:R-:W-:Y:S01]  /*9a70*/  LEA R6, P3, R97, R72, 0x1 ;  /* 0x0000004861067211 */ /* 0x000fe200078608ff */
[----:B------:R2:W-:Y:S01]  /*9a80*/  STG.E.U16 desc[UR60][R14.64], R25 ;  /* 0x000000190e007986 */ /* 0x0005e2000c10153c */
[----:B------:R-:W-:Y:S01]  /*9a90*/  PRMT R11, R24, 0x7632, R11 ;  /* 0x00007632180b7816 */ /* 0x000fe2000000000b */
[----:B------:R-:W-:Y:S01]  /*9aa0*/  IMAD R131, R81, 0x2, R129 ;  /* 0x0000000251837824 */ /* 0x000fe200078e0281 */
[----:B------:R-:W-:Y:S01]  /*9ab0*/  LEA.HI.X.SX32 R7, R97, R18, 0x1, P3 ;  /* 0x0000001261077211 */ /* 0x000fe200018f0eff */
[----:B------:R3:W-:Y:S01]  /*9ac0*/  STG.E.U16 desc[UR60][R4.64], R26 ;  /* 0x0000001a04007986 */ /* 0x0007e2000c10153c */
[-C--:B------:R-:W-:Y:S01]  /*9ad0*/  LEA R10, P4, R117, R72.reuse, 0x1 ;  /* 0x00000048750a7211 */ /* 0x080fe200078808ff */
[----:B------:R-:W-:Y:S01]  /*9ae0*/  IMAD R133, R81, 0x2, R131 ;  /* 0x0000000251857824 */ /* 0x000fe200078e0283 */
[----:B-1----:R-:W-:Y:S01]  /*9af0*/  PRMT R13, R25, 0x7632, R13 ;  /* 0x00007632190d7816 */ /* 0x002fe2000000000d */
[----:B------:R-:W-:Y:S01]  /*9b00*/  STG.E.U16 desc[UR60][R6.64], R27 ;  /* 0x0000001b06007986 */ /* 0x000fe2000c10153c */
[----:B0-----:R-:W-:Y:S01]  /*9b10*/  LEA R8, P3, R99, R72, 0x1 ;  /* 0x0000004863087211 */ /* 0x001fe200078608ff */
[----:B------:R-:W-:Y:S01]  /*9b20*/  IMAD R135, R81, 0x2, R133 ;  /* 0x0000000251877824 */ /* 0x000fe200078e0285 */
[----:B------:R-:W-:-:S02]  /*9b30*/  PRMT R16, R35, 0x7632, R16 ;  /* 0x0000763223107816 */ /* 0x000fc40000000010 */
[----:B------:R-:W-:Y:S01]  /*9b40*/  LEA.HI.X.SX32 R9, R99, R18, 0x1, P3 ;  /* 0x0000001263097211 */ /* 0x000fe200018f0eff */
[----:B------:R-:W-:Y:S01]  /*9b50*/  IMAD R137, R81, 0x2, R135 ;  /* 0x0000000251897824 */ /* 0x000fe200078e0287 */
[----:B--2---:R-:W-:Y:S02]  /*9b60*/  PRMT R15, R26, 0x7632, R15 ;  /* 0x000076321a0f7816 */ /* 0x004fe4000000000f */
[----:B---3--:R-:W-:Y:S01]  /*9b70*/  LEA R4, P3, R101, R72, 0x1 ;  /* 0x0000004865047211 */ /* 0x008fe200078608ff */
[----:B------:R-:W-:Y:S01]  /*9b80*/  IMAD R139, R81, 0x2, R137 ;  /* 0x00000002518b7824 */ /* 0x000fe200078e0289 */
[----:B------:R0:W-:Y:S01]  /*9b90*/  STG.E.U16 desc[UR60][R8.64], R11 ;  /* 0x0000000b08007986 */ /* 0x0001e2000c10153c */
[----:B------:R-:W-:Y:S02]  /*9ba0*/  PRMT R14, R27, 0x7632, R14 ;  /* 0x000076321b0e7816 */ /* 0x000fe4000000000e */
[----:B------:R-:W-:Y:S01]  /*9bb0*/  IMAD R141, R81, 0x2, R139 ;  /* 0x00000002518d7824 */ /* 0x000fe200078e028b */
[----:B------:R-:W-:-:S02]  /*9bc0*/  LEA.HI.X.SX32 R5, R101, R18, 0x1, P3 ;  /* 0x0000001265057211 */ /* 0x000fc400018f0eff */
[----:B------:R-:W-:Y:S01]  /*9bd0*/  LEA R12, P3, R75, R72, 0x1 ;  /* 0x000000484b0c7211 */ /* 0x000fe200078608ff */
[----:B------:R-:W-:Y:S02]  /*9be0*/  IMAD R143, R81, 0x2, R141 ;  /* 0x00000002518f7824 */ /* 0x000fe400078e028d */
[----:B------:R1:W-:Y:S01]  /*9bf0*/  STG.E.U16 desc[UR60][R4.64], R13 ;  /* 0x0000000d04007986 */ /* 0x0003e2000c10153c */
[----:B0-----:R-:W-:Y:S01]  /*9c00*/  LEA.HI.X.SX32 R11, R117, R18, 0x1, P4 ;  /* 0x00000012750b7211 */ /* 0x001fe200020f0eff */
[----:B------:R-:W-:Y:S01]  /*9c10*/  IMAD R117, R81, 0x2, R143 ;  /* 0x0000000251757824 */ /* 0x000fe200078e028f */
[----:B------:R-:W-:-:S03]  /*9c20*/  LEA R8, P4, R73, R72, 0x1 ;  /* 0x0000004849087211 */ /* 0x000fc600078808ff */
[----:B------:R-:W-:Y:S01]  /*9c30*/  IMAD R145, R81, 0x2, R117 ;  /* 0x0000000251917824 */ /* 0x000fe200078e0275 */
[----:B------:R-:W-:Y:S01]  /*9c40*/  LEA.HI.X.SX32 R9, R73, R18, 0x1, P4 ;  /* 0x0000001249097211 */ /* 0x000fe200020f0eff */
[----:B------:R0:W-:Y:S01]  /*9c50*/  STG.E.U16 desc[UR60][R10.64], R15 ;  /* 0x0000000f0a007986 */ /* 0x0001e2000c10153c */
[----:B------:R-:W-:Y:S01]  /*9c60*/  LEA R22, P4, R107, R72, 0x1 ;  /* 0x000000486b167211 */ /* 0x000fe200078808ff */
[----:B------:R-:W-:Y:S01]  /*9c70*/  IMAD R147, R81, 0x2, R145 ;  /* 0x0000000251937824 */ /* 0x000fe200078e0291 */
[----:B-1----:R-:W-:Y:S02]  /*9c80*/  LEA.HI.X.SX32 R13, R75, R18, 0x1, P3 ;  /* 0x000000124b0d7211 */ /* 0x002fe400018f0eff */
[----:B------:R-:W-:Y:S01]  /*9c90*/  LEA R6, P3, R103, R72, 0x1 ;  /* 0x0000004867067211 */ /* 0x000fe200078608ff */
[----:B------:R-:W-:Y:S01]  /*9ca0*/  IMAD R149, R81, 0x2, R147 ;  /* 0x0000000251957824 */ /* 0x000fe200078e0293 */
[-C--:B------:R-:W-:Y:S01]  /*9cb0*/  LEA.HI.X.SX32 R23, R107, R18.reuse, 0x1, P4 ;  /* 0x000000126b177211 */ /* 0x080fe200020f0eff */
[----:B------:R1:W-:Y:S01]  /*9cc0*/  STG.E.U16 desc[UR60][R12.64], R14 ;  /* 0x0000000e0c007986 */ /* 0x0003e2000c10153c */
[----:B------:R-:W-:Y:S01]  /*9cd0*/  LEA.HI.X.SX32 R7, R103, R18, 0x1, P3 ;  /* 0x0000001267077211 */ /* 0x000fe200018f0eff */
[----:B------:R-:W-:Y:S01]  /*9ce0*/  IMAD R73, R81, 0x2, R149 ;  /* 0x0000000251497824 */ /* 0x000fe200078e0295 */
[----:B------:R-:W-:-:S02]  /*9cf0*/  LEA R4, P3, R79, R72, 0x1 ;  /* 0x000000484f047211 */ /* 0x000fc400078608ff */
[----:B0-----:R-:W-:Y:S01]  /*9d00*/  PRMT R11, R28, 0x7632, R11 ;  /* 0x000076321c0b7816 */ /* 0x001fe2000000000b */
[----:B------:R-:W-:Y:S01]  /*9d10*/  IMAD R151, R81, 0x2, R73 ;  /* 0x0000000251977824 */ /* 0x000fe200078e0249 */
[----:B------:R0:W-:Y:S01]  /*9d20*/  STG.E.U16 desc[UR60][R6.64], R28 ;  /* 0x0000001c06007986 */ /* 0x0001e2000c10153c */
[----:B------:R-:W-:Y:S02]  /*9d30*/  LEA.HI.X.SX32 R5, R79, R18, 0x1, P3 ;  /* 0x000000124f057211 */ /* 0x000fe400018f0eff */
[----:B------:R-:W-:Y:S01]  /*9d40*/  IMAD R153, R81, 0x2, R151 ;  /* 0x0000000251997824 */ /* 0x000fe200078e0297 */
[----:B------:R2:W-:Y:S01]  /*9d50*/  STG.E.U16 desc[UR60][R8.64], R29 ;  /* 0x0000001d08007986 */ /* 0x0005e2000c10153c */
[----:B-1----:R-:W-:Y:S02]  /*9d60*/  LEA R14, P5, R77, R72, 0x1 ;  /* 0x000000484d0e7211 */ /* 0x002fe400078a08ff */
[----:B------:R-:W-:Y:S01]  /*9d70*/  IMAD R155, R81, 0x2, R153 ;  /* 0x00000002519b7824 */ /* 0x000fe200078e0299 */
[----:B------:R1:W-:Y:S01]  /*9d80*/  STG.E.U16 desc[UR60][R4.64], R30 ;  /* 0x0000001e04007986 */ /* 0x0003e2000c10153c */
[----:B------:R-:W-:-:S02]  /*9d90*/  LEA.HI.X.SX32 R15, R77, R18, 0x1, P5 ;  /* 0x000000124d0f7211 */ /* 0x000fc400028f0eff */
[-C--:B------:R-:W-:Y:S01]  /*9da0*/  LEA R20, P3, R105, R72.reuse, 0x1 ;  /* 0x0000004869147211 */ /* 0x080fe200078608ff */
[----:B0-----:R-:W-:Y:S01]  /*9db0*/  IMAD R7, R81, 0x2, R155 ;  /* 0x0000000251077824 */ /* 0x001fe200078e029b */
[----:B------:R-:W-:Y:S02]  /*9dc0*/  LEA R12, P4, R119, R72, 0x1 ;  /* 0x00000048770c7211 */ /* 0x000fe400078808ff */
[----:B------:R-:W-:Y:S01]  /*9dd0*/  LEA.HI.X.SX32 R21, R105, R18, 0x1, P3 ;  /* 0x0000001269157211 */ /* 0x000fe200018f0eff */
[----:B--2---:R-:W-:Y:S01]  /*9de0*/  IMAD R9, R81, 0x2, R7 ;  /* 0x0000000251097824 */ /* 0x004fe200078e0207 */
[----:B------:R-:W-:Y:S02]  /*9df0*/  LEA R10, P3, R109, R72, 0x1 ;  /* 0x000000486d0a7211 */ /* 0x000fe400078608ff */
[----:B------:R-:W-:Y:S01]  /*9e00*/  LEA.HI.X.SX32 R13, R119, R18, 0x1, P4 ;  /* 0x00000012770d7211 */ /* 0x000fe200020f0eff */
[----:B-1----:R-:W-:Y:S01]  /*9e10*/  IMAD R5, R81, 0x2, R9 ;  /* 0x0000000251057824 */ /* 0x002fe200078e0209 */
[----:B------:R-:W-:Y:S01]  /*9e20*/  STG.E.U16 desc[UR60][R20.64], R31 ;  /* 0x0000001f14007986 */ /* 0x000fe2000c10153c */
[----:B------:R-:W-:-:S02]  /*9e30*/  LEA R24, P5, R121, R72, 0x1 ;  /* 0x0000004879187211 */ /* 0x000fc400078a08ff */
[----:B------:R-:W-:Y:S01]  /*9e40*/  IMAD R77, R81, 0x2, R5 ;  /* 0x00000002514d7824 */ /* 0x000fe200078e0205 */
[----:B------:R0:W-:Y:S01]  /*9e50*/  STG.E.U16 desc[UR60][R22.64], R11 ;  /* 0x0000000b16007986 */ /* 0x0001e2000c10153c */
[----:B------:R-:W-:Y:S02]  /*9e60*/  LEA.HI.X.SX32 R25, R121, R18, 0x1, P5 ;  /* 0x0000001279197211 */ /* 0x000fe400028f0eff */
[----:B------:R-:W-:Y:S01]  /*9e70*/  IMAD R157, R81, 0x2, R77 ;  /* 0x00000002519d7824 */ /* 0x000fe200078e024d */
[----:B------:R-:W-:Y:S02]  /*9e80*/  LEA R78, P5, R87, R72, 0x1 ;  /* 0x00000048574e7211 */ /* 0x000fe400078a08ff */
[----:B------:R-:W-:Y:S01]  /*9e90*/  PRMT R29, R29, 0x7632, R29 ;  /* 0x000076321d1d7816 */ /* 0x000fe2000000001d */
[----:B------:R-:W-:Y:S01]  /*9ea0*/  IMAD R159, R81, 0x2, R157 ;  /* 0x00000002519f7824 */ /* 0x000fe200078e029d */
[----:B------:R-:W-:Y:S02]  /*9eb0*/  LEA.HI.X.SX32 R79, R87, R18, 0x1, P5 ;  /* 0x00000012574f7211 */ /* 0x000fe400028f0eff */
[----:B------:R-:W-:Y:S01]  /*9ec0*/  LEA R86, P5, R115, R72, 0x1 ;  /* 0x0000004873567211 */ /* 0x000fe200078a08ff */
[----:B------:R-:W-:Y:S01]  /*9ed0*/  IMAD R161, R81, 0x2, R159 ;  /* 0x0000000251a17824 */ /* 0x000fe200078e029f */
[----:B0-----:R-:W-:-:S02]  /*9ee0*/  LEA.HI.X.SX32 R11, R109, R18, 0x1, P3 ;  /* 0x000000126d0b7211 */ /* 0x001fc400018f0eff */
[-C--:B------:R-:W-:Y:S01]  /*9ef0*/  LEA R20, P3, R85, R72.reuse, 0x1 ;  /* 0x0000004855147211 */ /* 0x080fe200078608ff */
[----:B------:R-:W-:Y:S01]  /*9f00*/  IMAD R163, R81, 0x2, R161 ;  /* 0x0000000251a37824 */ /* 0x000fe200078e02a1 */
[----:B------:R-:W-:Y:S01]  /*9f10*/  LEA R22, P4, R111, R72, 0x1 ;  /* 0x000000486f167211 */ /* 0x000fe200078808ff */
[----:B------:R0:W-:Y:S01]  /*9f20*/  STG.E.U16 desc[UR60][R10.64], R29 ;  /* 0x0000001d0a007986 */ /* 0x0001e2000c10153c */
[----:B------:R-:W-:Y:S01]  /*9f30*/  LEA.HI.X.SX32 R21, R85, R18, 0x1, P3 ;  /* 0x0000001255157211 */ /* 0x000fe200018f0eff */
[----:B------:R-:W-:Y:S01]  /*9f40*/  IMAD R165, R81, 0x2, R163 ;  /* 0x0000000251a57824 */ /* 0x000fe200078e02a3 */
[----:B------:R-:W-:Y:S02]  /*9f50*/  LEA R26, P3, R123, R72, 0x1 ;  /* 0x000000487b1a7211 */ /* 0x000fe400078608ff */
[----:B------:R-:W-:Y:S01]  /*9f60*/  LEA.HI.X.SX32 R23, R111, R18, 0x1, P4 ;  /* 0x000000126f177211 */ /* 0x000fe200020f0eff */
[----:B------:R-:W-:Y:S01]  /*9f70*/  IMAD R167, R81, 0x2, R165 ;  /* 0x0000000251a77824 */ /* 0x000fe200078e02a5 */
[----:B------:R-:W-:-:S02]  /*9f80*/  LEA R74, P4, R113, R72, 0x1 ;  /* 0x00000048714a7211 */ /* 0x000fc400078808ff */
[----:B------:R-:W-:Y:S01]  /*9f90*/  LEA.HI.X.SX32 R27, R123, R18, 0x1, P3 ;  /* 0x000000127b1b7211 */ /* 0x000fe200018f0eff */
[----:B------:R-:W-:Y:S01]  /*9fa0*/  IMAD R169, R81, 0x2, R167 ;  /* 0x0000000251a97824 */ /* 0x000fe200078e02a7 */
[----:B------:R-:W-:Y:S02]  /*9fb0*/  LEA R82, P3, R125, R72, 0x1 ;  /* 0x000000487d527211 */ /* 0x000fe400078608ff */
        /* <DEDUP_REMOVED lines=30> */
[----:B------:R-:W-:Y:S02]  /*a1a0*/  LEA.HI.X.SX32 R99, R133, R18, 0x1, P5 ;  /* 0x0000001285637211 */ /* 0x000fe400028f0eff */
[----:B------:R-:W-:-:S02]  /*a1b0*/  LEA R104, P5, R139, R72, 0x1 ;  /* 0x000000488b687211 */ /* 0x000fc400078a08ff */
[----:B------:R-:W-:Y:S02]  /*a1c0*/  LEA.HI.X.SX32 R103, R137, R18, 0x1, P4 ;  /* 0x0000001289677211 */ /* 0x000fe400020f0eff */
[----:B------:R-:W-:Y:S02]  /*a1d0*/  LEA R108, P4, R143, R72, 0x1 ;  /* 0x000000488f6c7211 */ /* 0x000fe400078808ff */
[----:B------:R-:W-:Y:S02]  /*a1e0*/  LEA.HI.X.SX32 R107, R141, R18, 0x1, P3 ;  /* 0x000000128d6b7211 */ /* 0x000fe400018f0eff */
        /* <DEDUP_REMOVED lines=11> */
[-C--:B------:R-:W-:Y:S01]  /*a2a0*/  LEA.HI.X.SX32 R119, R73, R18.reuse, 0x1, P3 ;  /* 0x0000001249777211 */ /* 0x080fe200018f0eff */
[----:B------:R-:W-:Y:S01]  /*a2b0*/  IMAD R73, R81, 0x2, R189 ;  /* 0x0000000251497824 */ /* 0x000fe200078e02bd */
[----:B------:R-:W-:Y:S02]  /*a2c0*/  LEA.HI.X.SX32 R117, R149, R18, 0x1, P5 ;  /* 0x0000001295757211 */ /* 0x000fe400028f0eff */
[----:B------:R-:W-:Y:S01]  /*a2d0*/  LEA R122, P5, R153, R72, 0x1 ;  /* 0x00000048997a7211 */ /* 0x000fe200078a08ff */
[----:B------:R-:W-:Y:S01]  /*a2e0*/  IMAD R191, R81, 0x2, R73 ;  /* 0x0000000251bf7824 */ /* 0x000fe200078e0249 */
[----:B------:R-:W-:-:S02]  /*a2f0*/  LEA.HI.X.SX32 R121, R151, R18, 0x1, P4 ;  /* 0x0000001297797211 */ /* 0x000fc400020f0eff */
[----:B------:R-:W-:Y:S02]  /*a300*/  LEA R126, P4, R7, R72, 0x1 ;  /* 0x00000048077e7211 */ /* 0x000fe400078808ff */
[----:B------:R-:W-:Y:S02]  /*a310*/  LEA.HI.X.SX32 R123, R153, R18, 0x1, P5 ;  /* 0x00000012997b7211 */ /* 0x000fe400028f0eff */
[-C--:B------:R-:W-:Y:S02]  /*a320*/  LEA R124, P3, R155, R72.reuse, 0x1 ;  /* 0x000000489b7c7211 */ /* 0x080fe400078608ff */
[----:B------:R-:W-:Y:S02]  /*a330*/  LEA R128, P5, R9, R72, 0x1 ;  /* 0x0000004809807211 */ /* 0x000fe400078a08ff */
[-C--:B------:R-:W-:Y:S01]  /*a340*/  LEA.HI.X.SX32 R127, R7, R18.reuse, 0x1, P4 ;  /* 0x00000012077f7211 */ /* 0x080fe200020f0eff */
[----:B------:R-:W-:Y:S01]  /*a350*/  IMAD R7, R81, 0x2, R191 ;  /* 0x0000000251077824 */ /* 0x000fe200078e02bf */
[----:B------:R-:W-:-:S02]  /*a360*/  LEA.HI.X.SX32 R125, R155, R18, 0x1, P3 ;  /* 0x000000129b7d7211 */ /* 0x000fc400018f0eff */
[----:B------:R-:W-:Y:S01]  /*a370*/  LEA.HI.X.SX32 R129, R9, R18, 0x1, P5 ;  /* 0x0000001209817211 */ /* 0x000fe200028f0eff */
[----:B------:R-:W-:Y:S01]  /*a380*/  IMAD R9, R81, 0x2, R7 ;  /* 0x0000000251097824 */ /* 0x000fe200078e0207 */
[-C--:B------:R-:W-:Y:S02]  /*a390*/  LEA R130, P3, R5, R72.reuse, 0x1 ;  /* 0x0000004805827211 */ /* 0x080fe400078608ff */
[----:B------:R-:W-:Y:S02]  /*a3a0*/  LEA R132, P4, R77, R72, 0x1 ;  /* 0x000000484d847211 */ /* 0x000fe400078808ff */
[-C--:B------:R-:W-:Y:S01]  /*a3b0*/  LEA.HI.X.SX32 R131, R5, R18.reuse, 0x1, P3 ;  /* 0x0000001205837211 */ /* 0x080fe200018f0eff */
[----:B------:R-:W-:Y:S01]  /*a3c0*/  IMAD R5, R81, 0x2, R9 ;  /* 0x0000000251057824 */ /* 0x000fe200078e0209 */
[----:B------:R-:W-:Y:S02]  /*a3d0*/  LEA.HI.X.SX32 R133, R77, R18, 0x1, P4 ;  /* 0x000000124d857211 */ /* 0x000fe400020f0eff */
[-C--:B------:R-:W-:Y:S01]  /*a3e0*/  LEA R134, P5, R157, R72.reuse, 0x1 ;  /* 0x000000489d867211 */ /* 0x080fe200078a08ff */
[----:B------:R-:W-:Y:S01]  /*a3f0*/  IMAD R77, R81, 0x2, R5 ;  /* 0x00000002514d7824 */ /* 0x000fe200078e0205 */
[----:B------:R-:W-:-:S02]  /*a400*/  LEA R138, P4, R161, R72, 0x1 ;  /* 0x00000048a18a7211 */ /* 0x000fc400078808ff */
[----:B------:R-:W-:Y:S01]  /*a410*/  LEA.HI.X.SX32 R135, R157, R18, 0x1, P5 ;  /* 0x000000129d877211 */ /* 0x000fe200028f0eff */
[----:B------:R-:W-:Y:S01]  /*a420*/  IMAD R193, R81, 0x2, R77 ;  /* 0x0000000251c17824 */ /* 0x000fe200078e024d */
[----:B------:R-:W-:Y:S02]  /*a430*/  LEA R140, P5, R163, R72, 0x1 ;  /* 0x00000048a38c7211 */ /* 0x000fe400078a08ff */
[----:B------:R-:W-:Y:S01]  /*a440*/  LEA.HI.X.SX32 R139, R161, R18, 0x1, P4 ;  /* 0x00000012a18b7211 */ /* 0x000fe200020f0eff */
[----:B------:R-:W-:Y:S01]  /*a450*/  IMAD R195, R81, 0x2, R193 ;  /* 0x0000000251c37824 */ /* 0x000fe200078e02c1 */
[-C--:B------:R-:W-:Y:S02]  /*a460*/  LEA R144, P4, R167, R72.reuse, 0x1 ;  /* 0x00000048a7907211 */ /* 0x080fe400078808ff */
[----:B------:R-:W-:Y:S01]  /*a470*/  LEA R136, P3, R159, R72, 0x1 ;  /* 0x000000489f887211 */ /* 0x000fe200078608ff */
[----:B------:R-:W-:Y:S01]  /*a480*/  IMAD R197, R81, 0x2, R195 ;  /* 0x0000000251c57824 */ /* 0x000fe200078e02c3 */
[----:B------:R-:W-:-:S02]  /*a490*/  LEA.HI.X.SX32 R141, R163, R18, 0x1, P5 ;  /* 0x00000012a38d7211 */ /* 0x000fc400028f0eff */
[----:B------:R-:W-:Y:S01]  /*a4a0*/  LEA R146, P5, R169, R72, 0x1 ;  /* 0x00000048a9927211 */ /* 0x000fe200078a08ff */
[----:B------:R-:W-:Y:S01]  /*a4b0*/  IMAD R199, R81, 0x2, R197 ;  /* 0x0000000251c77824 */ /* 0x000fe200078e02c5 */
[----:B------:R-:W-:Y:S02]  /*a4c0*/  LEA.HI.X.SX32 R145, R167, R18, 0x1, P4 ;  /* 0x00000012a7917211 */ /* 0x000fe400020f0eff */
[----:B------:R-:W-:Y:S01]  /*a4d0*/  LEA R150, P4, R173, R72, 0x1 ;  /* 0x00000048ad967211 */ /* 0x000fe200078808ff */
[----:B------:R-:W-:Y:S01]  /*a4e0*/  IMAD R201, R81, 0x2, R199 ;  /* 0x0000000251c97824 */ /* 0x000fe200078e02c7 */
[----:B------:R-:W-:Y:S02]  /*a4f0*/  LEA.HI.X.SX32 R137, R159, R18, 0x1, P3 ;  /* 0x000000129f897211 */ /* 0x000fe400018f0eff */
        /* <DEDUP_REMOVED lines=15> */
[----:B------:R-:W-:Y:S02]  /*a5f0*/  LEA R162, P4, R185, R72, 0x1 ;  /* 0x00000048b9a27211 */ /* 0x000fe400078808ff */
[----:B------:R-:W-:Y:S02]  /*a600*/  LEA.HI.X.SX32 R149, R171, R18, 0x1, P3 ;  /* 0x00000012ab957211 */ /* 0x000fe400018f0eff */
[----:B------:R-:W-:Y:S02]  /*a610*/  LEA R154, P3, R177, R72, 0x1 ;  /* 0x00000048b19a7211 */ /* 0x000fe400078608ff */
[----:B------:R-:W-:-:S02]  /*a620*/  LEA.HI.X.SX32 R159, R181, R18, 0x1, P5 ;  /* 0x00000012b59f7211 */ /* 0x000fc400028f0eff */
[----:B------:R-:W-:Y:S02]  /*a630*/  LEA R164, P5, R187, R72, 0x1 ;  /* 0x00000048bba47211 */ /* 0x000fe400078a08ff */
[----:B------:R-:W-:Y:S02]  /*a640*/  LEA.HI.X.SX32 R163, R185, R18, 0x1, P4 ;  /* 0x00000012b9a37211 */ /* 0x000fe400020f0eff */
[----:B------:R-:W-:Y:S02]  /*a650*/  LEA R168, P4, R73, R72, 0x1 ;  /* 0x0000004849a87211 */ /* 0x000fe400078808ff */
[----:B------:R-:W-:Y:S02]  /*a660*/  LEA.HI.X.SX32 R155, R177, R18, 0x1, P3 ;  /* 0x00000012b19b7211 */ /* 0x000fe400018f0eff */
[----:B------:R-:W-:Y:S02]  /*a670*/  LEA R160, P3, R183, R72, 0x1 ;  /* 0x00000048b7a07211 */ /* 0x000fe400078608ff */
[----:B------:R-:W-:-:S02]  /*a680*/  LEA.HI.X.SX32 R165, R187, R18, 0x1, P5 ;  /* 0x00000012bba57211 */ /* 0x000fc400028f0eff */
[----:B------:R-:W-:Y:S02]  /*a690*/  LEA R170, P5, R191, R72, 0x1 ;  /* 0x00000048bfaa7211 */ /* 0x000fe400078a08ff */
[-C--:B------:R-:W-:Y:S01]  /*a6a0*/  LEA.HI.X.SX32 R169, R73, R18.reuse, 0x1, P4 ;  /* 0x0000001249a97211 */ /* 0x080fe200020f0eff */
[----:B------:R-:W-:Y:S01]  /*a6b0*/  IMAD R73, R81, 0x2, R211 ;  /* 0x0000000251497824 */ /* 0x000fe200078e02d3 */
[----:B------:R-:W-:Y:S02]  /*a6c0*/  LEA.HI.X.SX32 R161, R183, R18, 0x1, P3 ;  /* 0x00000012b7a17211 */ /* 0x000fe400018f0eff */
[----:B------:R-:W-:Y:S01]  /*a6d0*/  LEA R166, P3, R189, R72, 0x1 ;  /* 0x00000048bda67211 */ /* 0x000fe200078608ff */
[----:B------:R-:W-:Y:S01]  /*a6e0*/  IMAD R213, R81, 0x2, R73 ;  /* 0x0000000251d57824 */ /* 0x000fe200078e0249 */
[----:B------:R-:W-:Y:S02]  /*a6f0*/  LEA.HI.X.SX32 R171, R191, R18, 0x1, P5 ;  /* 0x00000012bfab7211 */ /* 0x000fe400028f0eff */
[----:B------:R-:W-:-:S02]  /*a700*/  LEA R176, P5, R5, R72, 0x1 ;  /* 0x0000004805b07211 */ /* 0x000fc400078a08ff */
[----:B------:R-:W-:Y:S02]  /*a710*/  LEA.HI.X.SX32 R167, R189, R18, 0x1, P3 ;  /* 0x00000012bda77211 */ /* 0x000fe400018f0eff */
[----:B------:R-:W-:Y:S02]  /*a720*/  LEA R172, P3, R7, R72, 0x1 ;  /* 0x0000004807ac7211 */ /* 0x000fe400078608ff */
[----:B------:R-:W-:Y:S01]  /*a730*/  LEA.HI.X.SX32 R177, R5, R18, 0x1, P5 ;  /* 0x0000001205b17211 */ /* 0x000fe200028f0eff */
[----:B------:R-:W-:Y:S01]  /*a740*/  IMAD R5, R81, 0x2, R213 ;  /* 0x0000000251057824 */ /* 0x000fe200078e02d5 */
[----:B------:R-:W-:Y:S02]  /*a750*/  LEA R174, P4, R9, R72, 0x1 ;  /* 0x0000004809ae7211 */ /* 0x000fe400078808ff */
[-C--:B------:R-:W-:Y:S01]  /*a760*/  LEA.HI.X.SX32 R173, R7, R18.reuse, 0x1, P3 ;  /* 0x0000001207ad7211 */ /* 0x080fe200018f0eff */
[----:B------:R-:W-:Y:S01]  /*a770*/  IMAD R7, R81, 0x2, R5 ;  /* 0x0000000251077824 */ /* 0x000fe200078e0205 */
[----:B------:R-:W-:-:S02]  /*a780*/  LEA.HI.X.SX32 R175, R9, R18, 0x1, P4 ;  /* 0x0000001209af7211 */ /* 0x000fc400020f0eff */
[-C--:B------:R-:W-:Y:S01]  /*a790*/  LEA R178, P3, R77, R72.reuse, 0x1 ;  /* 0x000000484db27211 */ /* 0x080fe200078608ff */
        /* <DEDUP_REMOVED lines=17> */
[----:B------:R-:W-:Y:S02]  /*a8b0*/  LEA R192, P4, R205, R72, 0x1 ;  /* 0x00000048cdc07211 */ /* 0x000fe400078808ff */
[-C--:B------:R-:W-:Y:S02]  /*a8c0*/  LEA.HI.X.SX32 R195, R207, R18.reuse, 0x1, P5 ;  /* 0x00000012cfc37211 */ /* 0x080fe400028f0eff */
[----:B------:R-:W-:Y:S02]  /*a8d0*/  LEA.HI.X.SX32 R185, R197, R18, 0x1, P3 ;  /* 0x00000012c5b97211 */ /* 0x000fe400018f0eff */
[-C--:B------:R-:W-:Y:S02]  /*a8e0*/  LEA R200, P5, R73, R72.reuse, 0x1 ;  /* 0x0000004849c87211 */ /* 0x080fe400078a08ff */
        /* <DEDUP_REMOVED lines=11> */
[-C--:B------:R-:W-:Y:S02]  /*a9a0*/  LEA R202, P3, R213, R72.reuse, 0x1 ;  /* 0x00000048d5ca7211 */ /* 0x080fe400078608ff */
[----:B------:R-:W-:Y:S02]  /*a9b0*/  LEA R206, P5, R7, R72, 0x1 ;  /* 0x0000004807ce7211 */ /* 0x000fe400078a08ff */
[-C--:B------:R-:W-:Y:S01]  /*a9c0*/  LEA.HI.X.SX32 R205, R5, R18.reuse, 0x1, P4 ;  /* 0x0000001205cd7211 */ /* 0x080fe200020f0eff */
[----:B------:R-:W-:Y:S01]  /*a9d0*/  IMAD R5, R81, 0x2, R223 ;  /* 0x0000000251057824 */ /* 0x000fe200078e02df */
[-C--:B------:R-:W-:Y:S02]  /*a9e0*/  LEA.HI.X.SX32 R203, R213, R18.reuse, 0x1, P3 ;  /* 0x00000012d5cb7211 */ /* 0x080fe400018f0eff */
[----:B------:R-:W-:Y:S01]  /*a9f0*/  LEA.HI.X.SX32 R207, R7, R18, 0x1, P5 ;  /* 0x0000001207cf7211 */ /* 0x000fe200028f0eff */
[----:B------:R-:W-:Y:S01]  /*aa00*/  IMAD R7, R81, 0x2, R5 ;  /* 0x0000000251077824 */ /* 0x000fe200078e0205 */
[----:B------:R-:W-:-:S02]  /*aa10*/  LEA R208, P3, R9, R72, 0x1 ;  /* 0x0000004809d07211 */ /* 0x000fc400078608ff */
[----:B------:R-:W-:Y:S02]  /*aa20*/  LEA R210, P4, R77, R72, 0x1 ;  /* 0x000000484dd27211 */ /* 0x000fe400078808ff */
        /* <DEDUP_REMOVED lines=9> */
[----:B------:R-:W-:Y:S01]  /*aac0*/  LEA R218, P5, R221, R72, 0x1 ;  /* 0x00000048ddda7211 */ /* 0x000fe200078a08ff */
[----:B------:R-:W-:Y:S01]  /*aad0*/  IMAD R235, R81, 0x2, R233 ;  /* 0x0000000251eb7824 */ /* 0x000fe200078e02e9 */
[-C--:B------:R-:W-:Y:S02]  /*aae0*/  LEA.HI.X.SX32 R215, R217, R18.reuse, 0x1, P3 ;  /* 0x00000012d9d77211 */ /* 0x080fe400018f0eff */
[-C--:B------:R-:W-:Y:S02]  /*aaf0*/  LEA.HI.X.SX32 R217, R219, R18.reuse, 0x1, P4 ;  /* 0x00000012dbd97211 */ /* 0x080fe400020f0eff */
[----:B------:R-:W-:Y:S02]  /*ab00*/  LEA.HI.X.SX32 R219, R221, R18, 0x1, P5 ;  /* 0x00000012dddb7211 */ /* 0x000fe400028f0eff */
[-C--:B------:R-:W-:Y:S02]  /*ab10*/  LEA R224, P5, R5, R72.reuse, 0x1 ;  /* 0x0000004805e07211 */ /* 0x080fe400078a08ff */
[----:B------:R-:W-:-:S02]  /*ab20*/  LEA R220, P3, R73, R72, 0x1 ;  /* 0x0000004849dc7211 */ /* 0x000fc400078608ff */
[-C--:B------:R-:W-:Y:S01]  /*ab30*/  LEA.HI.X.SX32 R225, R5, R18.reuse, 0x1, P5 ;  /* 0x0000001205e17211 */ /* 0x080fe200028f0eff */
[----:B------:R-:W-:Y:S01]  /*ab40*/  IMAD R5, R81, 0x2, R235 ;  /* 0x0000000251057824 */ /* 0x000fe200078e02eb */
[----:B------:R-:W-:Y:S02]  /*ab50*/  LEA.HI.X.SX32 R221, R73, R18, 0x1, P3 ;  /* 0x0000001249dd7211 */ /* 0x000fe400018f0eff */
[-C--:B------:R-:W-:Y:S01]  /*ab60*/  LEA R226, P3, R7, R72.reuse, 0x1 ;  /* 0x0000004807e27211 */ /* 0x080fe200078608ff */
[----:B------:R-:W-:Y:S01]  /*ab70*/  IMAD R73, R81, 0x2, R5 ;  /* 0x0000000251497824 */ /* 0x000fe200078e0205 */
[-C--:B------:R-:W-:Y:S02]  /*ab80*/  LEA R222, P4, R223, R72.reuse, 0x1 ;  /* 0x00000048dfde7211 */ /* 0x080fe400078808ff */
[----:B------:R-:W-:Y:S02]  /*ab90*/  LEA R230, P5, R77, R72, 0x1 ;  /* 0x000000484de67211 */ /* 0x000fe400078a08ff */
[-C--:B------:R-:W-:Y:S01]  /*aba0*/  LEA.HI.X.SX32 R227, R7, R18.reuse, 0x1, P3 ;  /* 0x0000001207e37211 */ /* 0x080fe200018f0eff */
[----:B------:R-:W-:Y:S01]  /*abb0*/  IMAD R7, R81, 0x2, R73 ;  /* 0x0000000251077824 */ /* 0x000fe200078e0249 */
[----:B------:R-:W-:-:S02]  /*abc0*/  LEA.HI.X.SX32 R223, R223, R18, 0x1, P4 ;  /* 0x00000012dfdf7211 */ /* 0x000fc400020f0eff */
[----:B------:R-:W-:Y:S02]  /*abd0*/  PRMT R30, R30, 0x7632, R30 ;  /* 0x000076321e1e7816 */ /* 0x000fe4000000001e */
[----:B------:R-:W-:Y:S02]  /*abe0*/  LEA R228, P4, R9, R72, 0x1 ;  /* 0x0000004809e47211 */ /* 0x000fe400078808ff */
[----:B------:R-:W-:Y:S01]  /*abf0*/  PRMT R31, R31, 0x7632, R31 ;  /* 0x000076321f1f7816 */ /* 0x000fe2000000001f */
[----:B------:R1:W-:Y:S01]  /*ac00*/  STG.E.U16 desc[UR60][R12.64], R30 ;  /* 0x0000001e0c007986 */ /* 0x0003e2000c10153c */
[-C--:B------:R-:W-:Y:S01]  /*ac10*/  LEA.HI.X.SX32 R231, R77, R18.reuse, 0x1, P5 ;  /* 0x000000124de77211 */ /* 0x080fe200028f0eff */
[----:B------:R-:W-:Y:S01]  /*ac20*/  IMAD R77, R81, 0x2, R7 ;  /* 0x00000002514d7824 */ /* 0x000fe200078e0207 */
[----:B------:R-:W-:Y:S01]  /*ac30*/  LEA.HI.X.SX32 R229, R9, R18, 0x1, P4 ;  /* 0x0000001209e57211 */ /* 0x000fe200020f0eff */
[----:B------:R2:W-:Y:S01]  /*ac40*/  STG.E.U16 desc[UR60][R14.64], R31 ;  /* 0x0000001f0e007986 */ /* 0x0005e2000c10153c */
[-C--:B------:R-:W-:Y:S01]  /*ac50*/  LEA R232, P3, R233, R72.reuse, 0x1 ;  /* 0x00000048e9e87211 */ /* 0x080fe200078608ff */
[----:B------:R-:W-:Y:S01]  /*ac60*/  IMAD R81, R81, 0x2, R77 ;  /* 0x0000000251517824 */ /* 0x000fe200078e024d */
[-C--:B------:R-:W-:Y:S01]  /*ac70*/  LEA R234, P4, R235, R72.reuse, 0x1 ;  /* 0x00000048ebea7211 */ /* 0x080fe200078808ff */
[----:B------:R-:W-:Y:S01]  /*ac80*/  STG.E.U16 desc[UR60][R20.64], R32 ;  /* 0x0000002014007986 */ /* 0x000fe2000c10153c */
[----:B------:R-:W-:-:S02]  /*ac90*/  LEA R236, P5, R5, R72, 0x1 ;  /* 0x0000004805ec7211 */ /* 0x000fc400078a08ff */
[----:B0-----:R-:W-:Y:S01]  /*aca0*/  PRMT R11, R32, 0x7632, R11 ;  /* 0x00007632200b7816 */ /* 0x001fe2000000000b */
[----:B------:R-:W-:Y:S01]  /*acb0*/  STG.E.U16 desc[UR60][R22.64], R33 ;  /* 0x0000002116007986 */ /* 0x000fe2000c10153c */
[----:B-1----:R-:W-:Y:S02]  /*acc0*/  PRMT R13, R33, 0x7632, R13 ;  /* 0x00007632210d7816 */ /* 0x002fe4000000000d */
[-C--:B------:R-:W-:Y:S01]  /*acd0*/  LEA.HI.X.SX32 R233, R233, R18.reuse, 0x1, P3 ;  /* 0x00000012e9e97211 */ /* 0x080fe200018f0eff */
[----:B------:R-:W-:Y:S01]  /*ace0*/  STG.E.U16 desc[UR60][R24.64], R34 ;  /* 0x0000002218007986 */ /* 0x000fe2000c10153c */
[----:B--2---:R-:W-:Y:S02]  /*acf0*/  PRMT R15, R34, 0x7632, R15 ;  /* 0x00007632220f7816 */ /* 0x004fe4000000000f */
[-C--:B------:R-:W-:Y:S01]  /*ad00*/  LEA.HI.X.SX32 R235, R235, R18.reuse, 0x1, P4 ;  /* 0x00000012ebeb7211 */ /* 0x080fe200020f0eff */
[----:B------:R-:W-:Y:S01]  /*ad10*/  STG.E.U16 desc[UR60][R26.64], R35 ;  /* 0x000000231a007986 */ /* 0x000fe2000c10153c */
[----:B------:R-:W-:-:S02]  /*ad20*/  LEA.HI.X.SX32 R237, R5, R18, 0x1, P5 ;  /* 0x0000001205ed7211 */ /* 0x000fc400028f0eff */
[-C--:B------:R-:W-:Y:S01]  /*ad30*/  LEA R8, P3, R73, R72.reuse, 0x1 ;  /* 0x0000004849087211 */ /* 0x080fe200078608ff */
[----:B------:R0:W-:Y:S01]  /*ad40*/  STG.E.U16 desc[UR60][R74.64], R11 ;  /* 0x0000000b4a007986 */ /* 0x0001e2000c10153c */
[-C--:B------:R-:W-:Y:S02]  /*ad50*/  LEA R6, P4, R7, R72.reuse, 0x1 ;  /* 0x0000004807067211 */ /* 0x080fe400078808ff */
[-C--:B------:R-:W-:Y:S01]  /*ad60*/  LEA R4, P5, R77, R72.reuse, 0x1 ;  /* 0x000000484d047211 */ /* 0x080fe200078a08ff */
[----:B------:R1:W-:Y:S01]  /*ad70*/  STG.E.U16 desc[UR60][R78.64], R13 ;  /* 0x0000000d4e007986 */ /* 0x0003e2000c10153c */
[----:B------:R-:W-:Y:S02]  /*ad80*/  LEA R72, P6, R81, R72, 0x1 ;  /* 0x0000004851487211 */ /* 0x000fe400078c08ff */
[----:B------:R-:W-:Y:S01]  /*ad90*/  PRMT R10, R36, 0x7632, R10 ;  /* 0x00007632240a7816 */ /* 0x000fe2000000000a */
[----:B------:R2:W-:Y:S01]  /*ada0*/  STG.E.U16 desc[UR60][R82.64], R15 ;  /* 0x0000000f52007986 */ /* 0x0005e2000c10153c */
[----:B------:R-:W-:-:S02]  /*adb0*/  LEA.HI.X.SX32 R9, R73, R18, 0x1, P3 ;  /* 0x0000001249097211 */ /* 0x000fc400018f0eff */
[----:B------:R-:W-:Y:S01]  /*adc0*/  PRMT R12, R37, 0x7632, R12 ;  /* 0x00007632250c7816 */ /* 0x000fe2000000000c */
[----:B------:R3:W-:Y:S01]  /*add0*/  STG.E.U16 desc[UR60][R84.64], R16 ;  /* 0x0000001054007986 */ /* 0x0007e2000c10153c */
[-C--:B------:R-:W-:Y:S02]  /*ade0*/  LEA.HI.X.SX32 R7, R7, R18.reuse, 0x1, P4 ;  /* 0x0000001207077211 */ /* 0x080fe400020f0eff */
[-C--:B------:R-:W-:Y:S01]  /*adf0*/  LEA.HI.X.SX32 R5, R77, R18.reuse, 0x1, P5 ;  /* 0x000000124d057211 */ /* 0x080fe200028f0eff */
[----:B------:R5:W-:Y:S01]  /*ae00*/  STG.E.U16 desc[UR60][R86.64], R36 ;  /* 0x0000002456007986 */ /* 0x000be2000c10153c */
[----:B------:R-:W-:Y:S02]  /*ae10*/  LEA.HI.X.SX32 R73, R81, R18, 0x1, P6 ;  /* 0x0000001251497211 */ /* 0x000fe400030f0eff */
[----:B------:R-:W-:Y:S01]  /*ae20*/  PRMT R14, R38, 0x7632, R14 ;  /* 0x00007632260e7816 */ /* 0x000fe2000000000e */
[----:B------:R5:W-:Y:S01]  /*ae30*/  STG.E.U16 desc[UR60][R88.64], R37 ;  /* 0x0000002558007986 */ /* 0x000be2000c10153c */
[----:B------:R-:W-:-:S02]  /*ae40*/  PRMT R18, R39, 0x7632, R18 ;  /* 0x0000763227127816 */ /* 0x000fc40000000012 */
[----:B0-----:R-:W-:Y:S01]  /*ae50*/  PRMT R11, R52, 0x7632, R11 ;  /* 0x00007632340b7816 */ /* 0x001fe2000000000b */
[----:B------:R-:W-:Y:S01]  /*ae60*/  STG.E.U16 desc[UR60][R90.64], R38 ;  /* 0x000000265a007986 */ /* 0x000fe2000c10153c */
[----:B-1----:R-:W-:Y:S02]  /*ae70*/  PRMT R13, R53, 0x7632, R13 ;  /* 0x00007632350d7816 */ /* 0x002fe4000000000d */
[----:B--2---:R-:W-:Y:S01]  /*ae80*/  PRMT R15, R54, 0x7632, R15 ;  /* 0x00007632360f7816 */ /* 0x004fe2000000000f */
[----:B------:R-:W-:Y:S01]  /*ae90*/  STG.E.U16 desc[UR60][R92.64], R39 ;  /* 0x000000275c007986 */ /* 0x000fe2000c10153c */
[----:B---3--:R-:W-:Y:S02]  /*aea0*/  PRMT R16, R55, 0x7632, R16 ;  /* 0x0000763237107816 */ /* 0x008fe40000000010 */
[----:B----4-:R-:W-:Y:S01]  /*aeb0*/  PRMT R74, R43, 0x7632, R74 ;  /* 0x000076322b4a7816 */ /* 0x010fe2000000004a */
[----:B------:R0:W-:Y:S01]  /*aec0*/  STG.E.U16 desc[UR60][R94.64], R10 ;  /* 0x0000000a5e007986 */ /* 0x0001e2000c10153c */
[----:B-----5:R-:W-:-:S02]  /*aed0*/  PRMT R79, R56, 0x7632, R79 ;  /* 0x00007632384f7816 */ /* 0x020fc4000000004f */
[----:B------:R-:W-:Y:S01]  /*aee0*/  PRMT R81, R58, 0x7632, R81 ;  /* 0x000076323a517816 */ /* 0x000fe20000000051 */
[----:B------:R1:W-:Y:S01]  /*aef0*/  STG.E.U16 desc[UR60][R96.64], R12 ;  /* 0x0000000c60007986 */ /* 0x0003e2000c10153c */
[----:B------:R-:W-:Y:S02]  /*af00*/  PRMT R82, R59, 0x7632, R82 ;  /* 0x000076323b527816 */ /* 0x000fe40000000052 */
[----:B------:R-:W-:Y:S01]  /*af10*/  PRMT R87, R68, 0x7632, R87 ;  /* 0x0000763244577816 */ /* 0x000fe20000000057 */
[----:B------:R2:W-:Y:S01]  /*af20*/  STG.E.U16 desc[UR60][R98.64], R14 ;  /* 0x0000000e62007986 */ /* 0x0005e2000c10153c */
[----:B------:R-:W-:Y:S02]  /*af30*/  PRMT R88, R69, 0x7632, R88 ;  /* 0x0000763245587816 */ /* 0x000fe40000000058 */
[----:B------:R-:W-:Y:S01]  /*af40*/  PRMT R89, R70, 0x7632, R89 ;  /* 0x0000763246597816 */ /* 0x000fe20000000059 */
[----:B------:R3:W-:Y:S01]  /*af50*/  STG.E.U16 desc[UR60][R100.64], R18 ;  /* 0x0000001264007986 */ /* 0x0007e2000c10153c */
[----:B0-----:R-:W-:-:S02]  /*af60*/  PRMT R10, R44, 0x7632, R10 ;  /* 0x000076322c0a7816 */ /* 0x001fc4000000000a */
[----:B------:R-:W-:Y:S01]  /*af70*/  PRMT R90, R71, 0x7632, R90 ;  /* 0x00007632475a7816 */ /* 0x000fe2000000005a */
[----:B------:R0:W-:Y:S01]  /*af80*/  STG.E.U16 desc[UR60][R102.64], R52 ;  /* 0x0000003466007986 */ /* 0x0001e2000c10153c */
[----:B-1----:R-:W-:Y:S02]  /*af90*/  PRMT R12, R45, 0x7632, R12 ;  /* 0x000076322d0c7816 */ /* 0x002fe4000000000c */
[----:B------:R-:W-:Y:S01]  /*afa0*/  PRMT R95, R60, 0x7632, R95 ;  /* 0x000076323c5f7816 */ /* 0x000fe2000000005f */
[----:B------:R1:W-:Y:S01]  /*afb0*/  STG.E.U16 desc[UR60][R104.64], R53 ;  /* 0x0000003568007986 */ /* 0x0003e2000c10153c */
[----:B--2---:R-:W-:Y:S02]  /*afc0*/  PRMT R14, R46, 0x7632, R14 ;  /* 0x000076322e0e7816 */ /* 0x004fe4000000000e */
[----:B------:R-:W-:Y:S01]  /*afd0*/  PRMT R96, R61, 0x7632, R96 ;  /* 0x000076323d607816 */ /* 0x000fe20000000060 */
[----:B------:R2:W-:Y:S01]  /*afe0*/  STG.E.U16 desc[UR60][R106.64], R54 ;  /* 0x000000366a007986 */ /* 0x0005e2000c10153c */
[----:B---3--:R-:W-:-:S02]  /*aff0*/  PRMT R18, R47, 0x7632, R18 ;  /* 0x000076322f127816 */ /* 0x008fc40000000012 */
[----:B------:R-:W-:Y:S01]  /*b000*/  PRMT R97, R62, 0x7632, R97 ;  /* 0x000076323e617816 */ /* 0x000fe20000000061 */
[----:B------:R-:W-:Y:S01]  /*b010*/  STG.E.U16 desc[UR60][R108.64], R55 ;  /* 0x000000376c007986 */ /* 0x000fe2000c10153c */
[----:B------:R-:W-:Y:S02]  /*b020*/  PRMT R98, R63, 0x7632, R98 ;  /* 0x000076323f627816 */ /* 0x000fe40000000062 */
[----:B0-----:R-:W-:Y:S01]  /*b030*/  PRMT R103, R48, 0x7632, R103 ;  /* 0x0000763230677816 */ /* 0x001fe20000000067 */
[----:B------:R0:W-:Y:S01]  /*b040*/  STG.E.U16 desc[UR60][R110.64], R11 ;  /* 0x0000000b6e007986 */ /* 0x0001e2000c10153c */
[----:B-1----:R-:W-:Y:S02]  /*b050*/  PRMT R104, R49, 0x7632, R104 ;  /* 0x0000763231687816 */ /* 0x002fe40000000068 */
[----:B------:R-:W-:Y:S01]  /*b060*/  PRMT R105, R50, 0x7632, R105 ;  /* 0x0000763232697816 */ /* 0x000fe20000000069 */
[----:B------:R1:W-:Y:S01]  /*b070*/  STG.E.U16 desc[UR60][R112.64], R13 ;  /* 0x0000000d70007986 */ /* 0x0003e2000c10153c */
[----:B--2---:R-:W-:-:S03]  /*b080*/  PRMT R106, R51, 0x7632, R106 ;  /* 0x00007632336a7816 */ /* 0x004fc6000000006a */
[----:B------:R2:W-:Y:S04]  /*b090*/  STG.E.U16 desc[UR60][R114.64], R15 ;  /* 0x0000000f72007986 */ /* 0x0005e8000c10153c */
[----:B------:R3:W-:Y:S01]  /*b0a0*/  STG.E.U16 desc[UR60][R116.64], R16 ;  /* 0x0000001074007986 */ /* 0x0007e2000c10153c */
[----:B0-----:R-:W-:Y:S02]  /*b0b0*/  PRMT R11, R40, 0x7632, R11 ;  /* 0x00007632280b7816 */ /* 0x001fe4000000000b */
[----:B------:R-:W-:Y:S01]  /*b0c0*/  PRMT R111, R64, 0x7632, R111 ;  /* 0x00007632406f7816 */ /* 0x000fe2000000006f */
[----:B------:R-:W-:Y:S01]  /*b0d0*/  STG.E.U16 desc[UR60][R118.64], R44 ;  /* 0x0000002c76007986 */ /* 0x000fe2000c10153c */
[----:B-1----:R-:W-:Y:S02]  /*b0e0*/  PRMT R13, R41, 0x7632, R13 ;  /* 0x00007632290d7816 */ /* 0x002fe4000000000d */
[----:B------:R-:W-:Y:S01]  /*b0f0*/  PRMT R112, R65, 0x7632, R112 ;  /* 0x0000763241707816 */ /* 0x000fe20000000070 */
[----:B------:R-:W-:Y:S01]  /*b100*/  STG.E.U16 desc[UR60][R120.64], R45 ;  /* 0x0000002d78007986 */ /* 0x000fe2000c10153c */
[----:B--2---:R-:W-:-:S02]  /*b110*/  PRMT R15, R42, 0x7632, R15 ;  /* 0x000076322a0f7816 */ /* 0x004fc4000000000f */
[----:B------:R-:W-:Y:S01]  /*b120*/  PRMT R113, R66, 0x7632, R113 ;  /* 0x0000763242717816 */ /* 0x000fe20000000071 */
[----:B------:R-:W-:Y:S01]  /*b130*/  STG.E.U16 desc[UR60][R122.64], R46 ;  /* 0x0000002e7a007986 */ /* 0x000fe2000c10153c */
[----:B------:R-:W-:Y:S01]  /*b140*/  PRMT R114, R67, 0x7632, R114 ;  /* 0x0000763243727816 */ /* 0x000fe20000000072 */
[----:B---3--:R-:W-:Y:S02]  /*b150*/  FFMA R16, R76, 0.69314718246459960938, R19 ;  /* 0x3f3172184c107823 */ /* 0x008fe40000000013 */
[----:B------:R-:W-:Y:S04]  /*b160*/  STG.E.U16 desc[UR60][R124.64], R47 ;  /* 0x0000002f7c007986 */ /* 0x000fe8000c10153c */
[----:B------:R0:W-:Y:S04]  /*b170*/  STG.E.U16 desc[UR60][R126.64], R10 ;  /* 0x0000000a7e007986 */ /* 0x0001e8000c10153c */
[----:B------:R-:W-:Y:S04]  /*b180*/  STG.E.U16 desc[UR60][R128.64], R12 ;  /* 0x0000000c80007986 */ /* 0x000fe8000c10153c */
[----:B------:R-:W-:Y:S04]  /*b190*/  STG.E.U16 desc[UR60][R130.64], R14 ;  /* 0x0000000e82007986 */ /* 0x000fe8000c10153c */
[----:B------:R-:W-:Y:S01]  /*b1a0*/  STG.E.U16 desc[UR60][R132.64], R18 ;  /* 0x0000001284007986 */ /* 0x000fe2000c10153c */
[----:B0-----:R-:W-:-:S03]  /*b1b0*/  PRMT R10, R57, 0x7632, R10 ;  /* 0x00007632390a7816 */ /* 0x001fc6000000000a */
[----:B------:R-:W-:Y:S04]  /*b1c0*/  STG.E.U16 desc[UR60][R134.64], R40 ;  /* 0x0000002886007986 */ /* 0x000fe8000c10153c */
[----:B------:R-:W-:Y:S04]  /*b1d0*/  STG.E.U16 desc[UR60][R136.64], R41 ;  /* 0x0000002988007986 */ /* 0x000fe8000c10153c */
[----:B------:R-:W-:Y:S04]  /*b1e0*/  STG.E.U16 desc[UR60][R138.64], R42 ;  /* 0x0000002a8a007986 */ /* 0x000fe8000c10153c */
[----:B------:R-:W-:Y:S04]  /*b1f0*/  STG.E.U16 desc[UR60][R140.64], R43 ;  /* 0x0000002b8c007986 */ /* 0x000fe8000c10153c */
[----:B------:R-:W-:Y:S04]  /*b200*/  STG.E.U16 desc[UR60][R142.64], R11 ;  /* 0x0000000b8e007986 */ /* 0x000fe8000c10153c */
[----:B------:R-:W-:Y:S04]  /*b210*/  STG.E.U16 desc[UR60][R144.64], R13 ;  /* 0x0000000d90007986 */ /* 0x000fe8000c10153c */
[----:B------:R-:W-:Y:S04]  /*b220*/  STG.E.U16 desc[UR60][R146.64], R15 ;  /* 0x0000000f92007986 */ /* 0x000fe8000c10153c */
[----:B------:R-:W-:Y:S04]  /*b230*/  STG.E.U16 desc[UR60][R148.64], R74 ;  /* 0x0000004a94007986 */ /* 0x000fe8000c10153c */
[----:B------:R0:W1:Y:S04]  /*b240*/  LDS.128 R12, [R0] ;  /* 0x00000000000c7984 */ /* 0x0000680000000c00 */
[----:B------:R-:W-:Y:S04]  /*b250*/  STG.E.U16 desc[UR60][R150.64], R56 ;  /* 0x0000003896007986 */ /* 0x000fe8000c10153c */
[----:B------:R-:W-:Y:S01]  /*b260*/  STG.E.U16 desc[UR60][R152.64], R57 ;  /* 0x0000003998007986 */ /* 0x000fe2000c10153c */
[----:B0-----:R-:W0:Y:S03]  /*b270*/  LDC R0, c[0x0][0x27c] ;  /* 0x00009f00ff007b82 */ /* 0x001e260000000800 */
[----:B------:R-:W-:Y:S04]  /*b280*/  STG.E.U16 desc[UR60][R154.64], R58 ;  /* 0x0000003a9a007986 */ /* 0x000fe8000c10153c */
[----:B------:R-:W-:Y:S04]  /*b290*/  STG.E.U16 desc[UR60][R156.64], R59 ;  /* 0x0000003b9c007986 */ /* 0x000fe8000c10153c */
[----:B------:R-:W-:Y:S04]  /*b2a0*/  STG.E.U16 desc[UR60][R158.64], R79 ;  /* 0x0000004f9e007986 */ /* 0x000fe8000c10153c */
[----:B------:R1:W-:Y:S04]  /*b2b0*/  STG.E.U16 desc[UR60][R160.64], R10 ;  /* 0x0000000aa0007986 */ /* 0x0003e8000c10153c */
[----:B------:R2:W-:Y:S04]  /*b2c0*/  STG.E.U16 desc[UR60][R162.64], R81 ;  /* 0x00000051a2007986 */ /* 0x0005e8000c10153c */
[----:B------:R2:W-:Y:S04]  /*b2d0*/  STG.E.U16 desc[UR60][R164.64], R82 ;  /* 0x00000052a4007986 */ /* 0x0005e8000c10153c */
[----:B------:R2:W-:Y:S04]  /*b2e0*/  STG.E.U16 desc[UR60][R166.64], R68 ;  /* 0x00000044a6007986 */ /* 0x0005e8000c10153c */
[----:B------:R2:W-:Y:S01]  /*b2f0*/  STG.E.U16 desc[UR60][R168.64], R69 ;  /* 0x00000045a8007986 */ /* 0x0005e2000c10153c */
[----:B-1----:R-:W-:-:S02]  /*b300*/  PRMT R10, R12, 0x7632, R10 ;  /* 0x000076320c0a7816 */ /* 0x002fc4000000000a */
[----:B------:R-:W-:Y:S01]  /*b310*/  PRMT R11, R13, 0x7632, R11 ;  /* 0x000076320d0b7816 */ /* 0x000fe2000000000b */
[----:B------:R2:W-:Y:S01]  /*b320*/  STG.E.U16 desc[UR60][R170.64], R70 ;  /* 0x00000046aa007986 */ /* 0x0005e2000c10153c */
[----:B------:R-:W-:Y:S02]  /*b330*/  PRMT R18, R14, 0x7632, R18 ;  /* 0x000076320e127816 */ /* 0x000fe40000000012 */
[----:B------:R-:W-:Y:S01]  /*b340*/  PRMT R36, R15, 0x7632, R36 ;  /* 0x000076320f247816 */ /* 0x000fe20000000024 */
[----:B------:R2:W-:Y:S04]  /*b350*/  STG.E.U16 desc[UR60][R172.64], R71 ;  /* 0x00000047ac007986 */ /* 0x0005e8000c10153c */
        /* <DEDUP_REMOVED lines=35> */
[----:B------:R2:W-:Y:S01]  /*b590*/  STG.E.U16 desc[UR60][R72.64], R36 ;  /* 0x0000002448007986 */ /* 0x0005e2000c10153c */
[----:B------:R-:W-:Y:S06]  /*b5a0*/  BAR.SYNC.DEFER_BLOCKING 0x0 ;  /* 0x0000000000007b1d */ /* 0x000fec0000010000 */
[----:B------:R2:W-:Y:S02]  /*b5b0*/  STS.64 [R2], R16 ;  /* 0x0000001002007388 */ /* 0x0005e40000000a00 */
[----:B------:R-:W-:Y:S06]  /*b5c0*/  BAR.SYNC.DEFER_BLOCKING 0x0 ;  /* 0x0000000000007b1d */ /* 0x000fec0000010000 */
[----:B0-----:R-:W-:Y:S05]  /*b5d0*/  @P0 EXIT ;  /* 0x000000000000094d */ /* 0x001fea0003800000 */
[----:B------:R-:W0:Y:S01]  /*b5e0*/  LDS R3, [R3] ;  /* 0x0000000003037984 */ /* 0x000e220000000800 */
[----:B--2---:R-:W1:Y:S01]  /*b5f0*/  LDC.64 R6, c[0x0][0x230] ;  /* 0x00008c00ff067b82 */ /* 0x004e620000000a00 */
[----:B------:R-:W-:Y:S02]  /*b600*/  IMAD R0, R240, R0, RZ ;  /* 0x00000000f0007224 */ /* 0x000fe400078e02ff */
[----:B------:R-:W-:Y:S02]  /*b610*/  IMAD.SHL.U32 R4, R238, 0x4, RZ ;  /* 0x00000004ee047824 */ /* 0x000fe400078e00ff */
[C---:B------:R-:W-:Y:S02]  /*b620*/  IMAD.SHL.U32 R5, R0.reuse, 0x4, RZ ;  /* 0x0000000400057824 */ /* 0x040fe400078e00ff */
[----:B------:R-:W-:-:S04]  /*b630*/  IMAD.HI R0, R0, 0x4, RZ ;  /* 0x0000000400007827 */ /* 0x000fc800078e02ff */
[----:B------:R-:W-:Y:S01]  /*b640*/  IMAD.HI R2, R238, 0x4, RZ ;  /* 0x00000004ee027827 */ /* 0x000fe200078e02ff */
[----:B-1----:R-:W-:-:S04]  /*b650*/  IADD3 R4, P0, P1, R4, R6, R5 ;  /* 0x0000000604047210 */ /* 0x002fc8000791e005 */
[----:B------:R-:W-:-:S05]  /*b660*/  IADD3.X R5, R2, R7, R0, P0, P1 ;  /* 0x0000000702057210 */ /* 0x000fca00007e2400 */
[----:B0-----:R-:W-:Y:S01]  /*b670*/  STG.E desc[UR60][R4.64], R3 ;  /* 0x0000000304007986 */ /* 0x001fe2000c10193c */
[----:B------:R-:W-:Y:S05]  /*b680*/  EXIT ;  /* 0x000000000000794d */ /* 0x000fea0003800000 */
.L_x_2:
[----:B------:R-:W-:-:S00]  /*b690*/  BRA `(.L_x_2) ;  /* 0xfffffffc00fc7947 */ /* 0x000fc0000383ffff */
[----:B------:R-:W-:-:S00]  /*b6a0*/  NOP ;  /* 0x0000000000007918 */ /* 0x000fc00000000000 */
        /* <DEDUP_REMOVED lines=13> */
.L_x_3:


//--------------------- .nv.global.init           --------------------------
	.section	.nv.global.init,"aw",@progbits
.nv.global.init:
	.type		_$_str,@object
	.size		_$_str,(.L_0 - _$_str)
_$_str:
        /*0000*/ 	.byte	0x5f, 0x5f, 0x43, 0x55, 0x44, 0x41, 0x5f, 0x46, 0x54, 0x5a, 0x00
.L_0:


//--------------------- .nv.shared.attn_fwd       --------------------------
	.section	.nv.shared.attn_fwd,"aw",@nobits
	.sectionflags	@""
	.align	16
	.zero		1024


//--------------------- .nv.shared.reserved.0     --------------------------
	.section	.nv.shared.reserved.0,"aw",@nobits
	.weak		__nv_reservedSMEM_offset_0_alias
	.size		__nv_reservedSMEM_offset_0_alias, 0, 0
	.other		__nv_reservedSMEM_offset_0_alias,@"STO_CUDA_RESERVED_SHARED STV_DEFAULT"
__nv_reservedSMEM_offset_0_alias:
	.zero		0


//--------------------- .nv.constant0.attn_fwd    --------------------------
	.section	.nv.constant0.attn_fwd,"a",@progbits
	.sectionflags	@""
	.align	4
.nv.constant0.attn_fwd:
	.zero		664


//--------------------- SYMBOLS --------------------------

	.type		.nv.reservedSmem.offset0,@object
	.size		.nv.reservedSmem.offset0,0x4
